	.target	sm_100a

	.elftype	@"ET_EXEC"


//--------------------- .note.nv.tkinfo           --------------------------
	.section	.note.nv.tkinfo,"",@"SHT_NOTE"
	.sectionflags	@"SHF_NOTE_NV_TKINFO"
	.tkinfo
        /*0018*/ 	.word	0x00000002
        /*0030*/ 	.string	""
        /*0030*/ 	.string	"ptxas"
        /*0030*/ 	.string	"Cuda compilation tools, release 13.0, V13.0.88"
        /*0030*/ 	.string	"Build cuda_13.0.r13.0/compiler.36424714_0"
        /*0030*/ 	.string	"-arch sm_100a -m 64 "



//--------------------- .note.nv.cuinfo           --------------------------
	.section	.note.nv.cuinfo,"",@"SHT_NOTE"
	.sectionflags	@"SHF_NOTE_NV_CUINFO"
        /*0018*/ 	.short	0x0002
        /*001a*/ 	.short	0x0064
        /*001c*/ 	.short	0x0082
	.zero		2


//--------------------- .nv.info                  --------------------------
	.section	.nv.info,"",@"SHT_CUDA_INFO"
	.align	4


	//----- nvinfo : EIATTR_REGCOUNT
	.align		4
        /*0000*/ 	.byte	0x04, 0x2f
        /*0002*/ 	.short	(.L_19 - .L_18)
	.align		4
.L_18:
        /*0004*/ 	.word	index@(_ZN7cutlass13device_kernelINS_4conv6kernel13ConvUniversalINS1_16ConvProblemShapeILNS1_8OperatorE0ELi3EEENS1_10collective14CollectiveConvINS1_47MainloopSm100TmaUmmaWarpSpecializedImplicitGemmILS5_0ELi20ELi3ELi1ELi2EN4cute5tupleIJNSA_1CILi2EEENSC_ILi1EEESE_EEEEENSB_IJNSC_ILi256EEENSC_ILi64EEENSB_IJNSC_ILi32EEEEEEEEENS_6half_tESM_NSA_8TiledMMAINSA_8MMA_AtomIJNSA_26SM100_MMA_F16BF16_2x1SM_SSISM_SM_fLi256ELi64ELNSA_4UMMA5MajorE0ELSR_0ELNSQ_7ScaleInE0ELSS_0EEEEEENSA_6LayoutINSB_IJSE_SE_SE_EEENSB_IJNSC_ILi0EEESX_SX_EEEEENSB_IJNSA_10UnderscoreES10_S10_EEEEENS7_6detail27Sm100ImplicitGemmTileTraitsINSA_25SM100_TMA_2SM_LOAD_IM2COLENSA_14ComposedLayoutINSA_7SwizzleILi2ELi4ELi3EEENSA_18smem_ptr_flag_bitsILi16EEENSV_INSB_IJNSC_ILi8EEESJ_EEENSB_IJSJ_SE_EEEEEEEvEENS14_INSA_18SM100_TMA_2SM_LOADES1F_vEEEENS_8epilogue10collective18CollectiveEpilogueINS1K_23Sm100TmaWarpSpecializedILi3ELi2ELi32ELb1ELb0EEEJNSB_IJNSC_ILi128EEESI_SK_EEENSB_IJNSV_IS1P_SE_EENSV_ISJ_SE_EEEEESM_NSB_IJNSB_IJllllEEESE_SX_EEESM_S1V_NS1K_6fusion15FusionCallbacksIS1O_NS1W_17LinearCombinationISM_fSM_fLNS_15FloatRoundStyleE2EEES1Q_S1T_JEEENSA_5SM1004TMEM4LOAD26SM100_TMEM_LOAD_32dp32b32xENSA_20SM90_TMA_LOAD_IM2COLES1F_NSA_39AutoVectorizingCopyWithAssumedAlignmentILi128EEENSA_21SM90_TMA_STORE_IM2COLES1F_S28_S28_EEEvvEEEEvNT_6ParamsE)
        /*0008*/ 	.word	0x0000007d


	//----- nvinfo : EIATTR_FRAME_SIZE
	.align		4
.L_19:
        /*000c*/ 	.byte	0x04, 0x11
        /*000e*/ 	.short	(.L_21 - .L_20)
	.align		4
.L_20:
        /*0010*/ 	.word	index@($__internal_2_$__cuda_sm10x_tcgen05_guardrail_trap_unallocated_columns_being_dealloced)
        /*0014*/ 	.word	0x00000008


	//----- nvinfo : EIATTR_FRAME_SIZE
	.align		4
.L_21:
        /*0018*/ 	.byte	0x04, 0x11
        /*001a*/ 	.short	(.L_23 - .L_22)
	.align		4
.L_22:
        /*001c*/ 	.word	index@($__internal_1_$__cuda_sm10x_tcgen05_guardrail_trap_phase_invalid_during_alloc)
        /*0020*/ 	.word	0x00000008


	//----- nvinfo : EIATTR_FRAME_SIZE
	.align		4
.L_23:
        /*0024*/ 	.byte	0x04, 0x11
        /*0026*/ 	.short	(.L_25 - .L_24)
	.align		4
.L_24:
        /*0028*/ 	.word	index@($__internal_0_$__cuda_sm10x_tcgen05_guardrail_trap_col_being_dealloced_not_returned_by_alloc)
        /*002c*/ 	.word	0x00000008


	//----- nvinfo : EIATTR_FRAME_SIZE
	.align		4
.L_25:
        /*0030*/ 	.byte	0x04, 0x11
        /*0032*/ 	.short	(.L_27 - .L_26)
	.align		4
.L_26:
        /*0034*/ 	.word	index@(_ZN7cutlass13device_kernelINS_4conv6kernel13ConvUniversalINS1_16ConvProblemShapeILNS1_8OperatorE0ELi3EEENS1_10collective14CollectiveConvINS1_47MainloopSm100TmaUmmaWarpSpecializedImplicitGemmILS5_0ELi20ELi3ELi1ELi2EN4cute5tupleIJNSA_1CILi2EEENSC_ILi1EEESE_EEEEENSB_IJNSC_ILi256EEENSC_ILi64EEENSB_IJNSC_ILi32EEEEEEEEENS_6half_tESM_NSA_8TiledMMAINSA_8MMA_AtomIJNSA_26SM100_MMA_F16BF16_2x1SM_SSISM_SM_fLi256ELi64ELNSA_4UMMA5MajorE0ELSR_0ELNSQ_7ScaleInE0ELSS_0EEEEEENSA_6LayoutINSB_IJSE_SE_SE_EEENSB_IJNSC_ILi0EEESX_SX_EEEEENSB_IJNSA_10UnderscoreES10_S10_EEEEENS7_6detail27Sm100ImplicitGemmTileTraitsINSA_25SM100_TMA_2SM_LOAD_IM2COLENSA_14ComposedLayoutINSA_7SwizzleILi2ELi4ELi3EEENSA_18smem_ptr_flag_bitsILi16EEENSV_INSB_IJNSC_ILi8EEESJ_EEENSB_IJSJ_SE_EEEEEEEvEENS14_INSA_18SM100_TMA_2SM_LOADES1F_vEEEENS_8epilogue10collective18CollectiveEpilogueINS1K_23Sm100TmaWarpSpecializedILi3ELi2ELi32ELb1ELb0EEEJNSB_IJNSC_ILi128EEESI_SK_EEENSB_IJNSV_IS1P_SE_EENSV_ISJ_SE_EEEEESM_NSB_IJNSB_IJllllEEESE_SX_EEESM_S1V_NS1K_6fusion15FusionCallbacksIS1O_NS1W_17LinearCombinationISM_fSM_fLNS_15FloatRoundStyleE2EEES1Q_S1T_JEEENSA_5SM1004TMEM4LOAD26SM100_TMEM_LOAD_32dp32b32xENSA_20SM90_TMA_LOAD_IM2COLES1F_NSA_39AutoVectorizingCopyWithAssumedAlignmentILi128EEENSA_21SM90_TMA_STORE_IM2COLES1F_S28_S28_EEEvvEEEEvNT_6ParamsE)
        /*0038*/ 	.word	0x00000008


	//----- nvinfo : EIATTR_MIN_STACK_SIZE
	.align		4
.L_27:
        /*003c*/ 	.byte	0x04, 0x12
        /*003e*/ 	.short	(.L_29 - .L_28)
	.align		4
.L_28:
        /*0040*/ 	.word	index@(_ZN7cutlass13device_kernelINS_4conv6kernel13ConvUniversalINS1_16ConvProblemShapeILNS1_8OperatorE0ELi3EEENS1_10collective14CollectiveConvINS1_47MainloopSm100TmaUmmaWarpSpecializedImplicitGemmILS5_0ELi20ELi3ELi1ELi2EN4cute5tupleIJNSA_1CILi2EEENSC_ILi1EEESE_EEEEENSB_IJNSC_ILi256EEENSC_ILi64EEENSB_IJNSC_ILi32EEEEEEEEENS_6half_tESM_NSA_8TiledMMAINSA_8MMA_AtomIJNSA_26SM100_MMA_F16BF16_2x1SM_SSISM_SM_fLi256ELi64ELNSA_4UMMA5MajorE0ELSR_0ELNSQ_7ScaleInE0ELSS_0EEEEEENSA_6LayoutINSB_IJSE_SE_SE_EEENSB_IJNSC_ILi0EEESX_SX_EEEEENSB_IJNSA_10UnderscoreES10_S10_EEEEENS7_6detail27Sm100ImplicitGemmTileTraitsINSA_25SM100_TMA_2SM_LOAD_IM2COLENSA_14ComposedLayoutINSA_7SwizzleILi2ELi4ELi3EEENSA_18smem_ptr_flag_bitsILi16EEENSV_INSB_IJNSC_ILi8EEESJ_EEENSB_IJSJ_SE_EEEEEEEvEENS14_INSA_18SM100_TMA_2SM_LOADES1F_vEEEENS_8epilogue10collective18CollectiveEpilogueINS1K_23Sm100TmaWarpSpecializedILi3ELi2ELi32ELb1ELb0EEEJNSB_IJNSC_ILi128EEESI_SK_EEENSB_IJNSV_IS1P_SE_EENSV_ISJ_SE_EEEEESM_NSB_IJNSB_IJllllEEESE_SX_EEESM_S1V_NS1K_6fusion15FusionCallbacksIS1O_NS1W_17LinearCombinationISM_fSM_fLNS_15FloatRoundStyleE2EEES1Q_S1T_JEEENSA_5SM1004TMEM4LOAD26SM100_TMEM_LOAD_32dp32b32xENSA_20SM90_TMA_LOAD_IM2COLES1F_NSA_39AutoVectorizingCopyWithAssumedAlignmentILi128EEENSA_21SM90_TMA_STORE_IM2COLES1F_S28_S28_EEEvvEEEEvNT_6ParamsE)
        /*0044*/ 	.word	0x00000008
.L_29:


//--------------------- .nv.compat                --------------------------
	.section	.nv.compat,"",@"SHT_CUDA_COMPAT_INFO"
	.align	4
        /*0000*/ 	.byte	0x02, 0x09, 0x01, 0x00, 0x02, 0x02, 0x02, 0x00, 0x02, 0x05, 0x05, 0x00, 0x03, 0x07, 0x01, 0x01
        /*0010*/ 	.byte	0x02, 0x03, 0x01, 0x00, 0x02, 0x06, 0x01, 0x00, 0x04, 0x0b, 0x08, 0x00, 0x09, 0x00, 0x00, 0x00
        /*0020*/ 	.byte	0x00, 0x00, 0x00, 0x00


//--------------------- .nv.info._ZN7cutlass13device_kernelINS_4conv6kernel13ConvUniversalINS1_16ConvProblemShapeILNS1_8OperatorE0ELi3EEENS1_10collective14CollectiveConvINS1_47MainloopSm100TmaUmmaWarpSpecializedImplicitGemmILS5_0ELi20ELi3ELi1ELi2EN4cute5tupleIJNSA_1CILi2EEENSC_ILi1EEESE_EEEEENSB_IJNSC_ILi256EEENSC_ILi64EEENSB_IJNSC_ILi32EEEEEEEEENS_6half_tESM_NSA_8TiledMMAINSA_8MMA_AtomIJNSA_26SM100_MMA_F16BF16_2x1SM_SSISM_SM_fLi256ELi64ELNSA_4UMMA5MajorE0ELSR_0ELNSQ_7ScaleInE0ELSS_0EEEEEENSA_6LayoutINSB_IJSE_SE_SE_EEENSB_IJNSC_ILi0EEESX_SX_EEEEENSB_IJNSA_10UnderscoreES10_S10_EEEEENS7_6detail27Sm100ImplicitGemmTileTraitsINSA_25SM100_TMA_2SM_LOAD_IM2COLENSA_14ComposedLayoutINSA_7SwizzleILi2ELi4ELi3EEENSA_18smem_ptr_flag_bitsILi16EEENSV_INSB_IJNSC_ILi8EEESJ_EEENSB_IJSJ_SE_EEEEEEEvEENS14_INSA_18SM100_TMA_2SM_LOADES1F_vEEEENS_8epilogue10collective18CollectiveEpilogueINS1K_23Sm100TmaWarpSpecializedILi3ELi2ELi32ELb1ELb0EEEJNSB_IJNSC_ILi128EEESI_SK_EEENSB_IJNSV_IS1P_SE_EENSV_ISJ_SE_EEEEESM_NSB_IJNSB_IJllllEEESE_SX_EEESM_S1V_NS1K_6fusion15FusionCallbacksIS1O_NS1W_17LinearCombinationISM_fSM_fLNS_15FloatRoundStyleE2EEES1Q_S1T_JEEENSA_5SM1004TMEM4LOAD26SM100_TMEM_LOAD_32dp32b32xENSA_20SM90_TMA_LOAD_IM2COLES1F_NSA_39AutoVectorizingCopyWithAssumedAlignmentILi128EEENSA_21SM90_TMA_STORE_IM2COLES1F_S28_S28_EEEvvEEEEvNT_6ParamsE --------------------------
	.section	.nv.info._ZN7cutlass13device_kernelINS_4conv6kernel13ConvUniversalINS1_16ConvProblemShapeILNS1_8OperatorE0ELi3EEENS1_10collective14CollectiveConvINS1_47MainloopSm100TmaUmmaWarpSpecializedImplicitGemmILS5_0ELi20ELi3ELi1ELi2EN4cute5tupleIJNSA_1CILi2EEENSC_ILi1EEESE_EEEEENSB_IJNSC_ILi256EEENSC_ILi64EEENSB_IJNSC_ILi32EEEEEEEEENS_6half_tESM_NSA_8TiledMMAINSA_8MMA_AtomIJNSA_26SM100_MMA_F16BF16_2x1SM_SSISM_SM_fLi256ELi64ELNSA_4UMMA5MajorE0ELSR_0ELNSQ_7ScaleInE0ELSS_0EEEEEENSA_6LayoutINSB_IJSE_SE_SE_EEENSB_IJNSC_ILi0EEESX_SX_EEEEENSB_IJNSA_10UnderscoreES10_S10_EEEEENS7_6detail27Sm100ImplicitGemmTileTraitsINSA_25SM100_TMA_2SM_LOAD_IM2COLENSA_14ComposedLayoutINSA_7SwizzleILi2ELi4ELi3EEENSA_18smem_ptr_flag_bitsILi16EEENSV_INSB_IJNSC_ILi8EEESJ_EEENSB_IJSJ_SE_EEEEEEEvEENS14_INSA_18SM100_TMA_2SM_LOADES1F_vEEEENS_8epilogue10collective18CollectiveEpilogueINS1K_23Sm100TmaWarpSpecializedILi3ELi2ELi32ELb1ELb0EEEJNSB_IJNSC_ILi128EEESI_SK_EEENSB_IJNSV_IS1P_SE_EENSV_ISJ_SE_EEEEESM_NSB_IJNSB_IJllllEEESE_SX_EEESM_S1V_NS1K_6fusion15FusionCallbacksIS1O_NS1W_17LinearCombinationISM_fSM_fLNS_15FloatRoundStyleE2EEES1Q_S1T_JEEENSA_5SM1004TMEM4LOAD26SM100_TMEM_LOAD_32dp32b32xENSA_20SM90_TMA_LOAD_IM2COLES1F_NSA_39AutoVectorizingCopyWithAssumedAlignmentILi128EEENSA_21SM90_TMA_STORE_IM2COLES1F_S28_S28_EEEvvEEEEvNT_6ParamsE,"",@"SHT_CUDA_INFO"
	.sectionflags	@""
	.align	4


	//----- nvinfo : EIATTR_CUDA_API_VERSION
	.align		4
        /*0000*/ 	.byte	0x04, 0x37
        /*0002*/ 	.short	(.L_31 - .L_30)
.L_30:
        /*0004*/ 	.word	0x00000082


	//----- nvinfo : EIATTR_KPARAM_INFO
	.align		4
.L_31:
        /*0008*/ 	.byte	0x04, 0x17
        /*000a*/ 	.short	(.L_33 - .L_32)
.L_32:
        /*000c*/ 	.word	0x00000000
        /*0010*/ 	.short	0x0000
        /*0012*/ 	.short	0x0000
        /*0014*/ 	.byte	0x00, 0xf0, 0x01, 0x24


	//----- nvinfo : EIATTR_AT_ENTRY_FRAGMENTS
	.align		4
.L_33:
        /*0018*/ 	.byte	0x04, 0x4f
        /*001a*/ 	.short	(.L_35 - .L_34)


	//   ....[0]....
.L_34:
        /*001c*/ 	.word	0x00000007


	//----- nvinfo : EIATTR_RESERVED_SMEM_USED
	.align		4
.L_35:
        /*0020*/ 	.byte	0x01, 0x41
	.zero		2


	//----- nvinfo : EIATTR_SPARSE_MMA_MASK
	.align		4
        /*0024*/ 	.byte	0x03, 0x50
        /*0026*/ 	.short	0x0000


	//----- nvinfo : EIATTR_TCGEN05_2CTA_USED
	.align		4
        /*0028*/ 	.byte	0x01, 0x52
	.zero		2


	//----- nvinfo : EIATTR_MAXREG_COUNT
	.align		4
        /*002c*/ 	.byte	0x03, 0x1b
        /*002e*/ 	.short	0x00ff


	//----- nvinfo : EIATTR_NUM_BARRIERS
	.align		4
        /*0030*/ 	.byte	0x02, 0x4c
        /*0032*/ 	.byte	0x07
	.zero		1


	//----- nvinfo : EIATTR_EXTERNS
	.align		4
        /*0034*/ 	.byte	0x04, 0x0f
        /*0036*/ 	.short	(.L_37 - .L_36)


	//   ....[0]....
	.align		4
.L_36:
        /*0038*/ 	.word	index@(__assertfail)


	//----- nvinfo : EIATTR_MERCURY_ISA_VERSION
	.align		4
.L_37:
        /*003c*/ 	.byte	0x03, 0x5f
        /*003e*/ 	.short	0x0101


	//----- nvinfo : EIATTR_INT_WARP_WIDE_INSTR_OFFSETS
	.align		4
        /*0040*/ 	.byte	0x04, 0x31
        /*0042*/ 	.short	(.L_39 - .L_38)


	//   ....[0]....
.L_38:
        /*0044*/ 	.word	0x00000e60


	//   ....[1]....
        /*0048*/ 	.word	0x00000f10


	//   ....[2]....
        /*004c*/ 	.word	0x00004f40


	//   ....[3]....
        /*0050*/ 	.word	0x00004f60


	//   ....[4]....
        /*0054*/ 	.word	0x00004f90


	//   ....[5]....
        /*0058*/ 	.word	0x00005cb0


	//   ....[6]....
        /*005c*/ 	.word	0x00005de0


	//   ....[7]....
        /*0060*/ 	.word	0x00005f70


	//   ....[8]....
        /*0064*/ 	.word	0x00006020


	//----- nvinfo : EIATTR_COOP_GROUP_MASK_REGIDS
	.align		4
.L_39:
        /*0068*/ 	.byte	0x04, 0x29
        /*006a*/ 	.short	(.L_41 - .L_40)


	//   ....[0]....
.L_40:
        /*006c*/ 	.word	0xffffffff


	//   ....[1]....
        /*0070*/ 	.word	0xffffffff


	//   ....[2]....
        /*0074*/ 	.word	0xffffffff


	//   ....[3]....
        /*0078*/ 	.word	0xffffffff


	//   ....[4]....
        /*007c*/ 	.word	0xffffffff


	//   ....[5]....
        /*0080*/ 	.word	0xffffffff


	//   ....[6]....
        /*0084*/ 	.word	0xffffffff


	//   ....[7]....
        /*0088*/ 	.word	0xffffffff


	//   ....[8]....
        /*008c*/ 	.word	0xffffffff


	//   ....[9]....
        /*0090*/ 	.word	0xffffffff


	//   ....[10]....
        /*0094*/ 	.word	0xffffffff


	//   ....[11]....
        /*0098*/ 	.word	0xffffffff


	//   ....[12]....
        /*009c*/ 	.word	0xffffffff


	//----- nvinfo : EIATTR_COOP_GROUP_INSTR_OFFSETS
	.align		4
.L_41:
        /*00a0*/ 	.byte	0x04, 0x28
        /*00a2*/ 	.short	(.L_43 - .L_42)


	//   ....[0]....
.L_42:
        /*00a4*/ 	.word	0x000000d0


	//   ....[1]....
        /*00a8*/ 	.word	0x00000540


	//   ....[2]....
        /*00ac*/ 	.word	0x00000910


	//   ....[3]....
        /*00b0*/ 	.word	0x00000a90


	//   ....[4]....
        /*00b4*/ 	.word	0x00000b90


	//   ....[5]....
        /*00b8*/ 	.word	0x00000ce0


	//   ....[6]....
        /*00bc*/ 	.word	0x00000f80


	//   ....[7]....
        /*00c0*/ 	.word	0x000028b0


	//   ....[8]....
        /*00c4*/ 	.word	0x00003f00


	//   ....[9]....
        /*00c8*/ 	.word	0x000043d0


	//   ....[10]....
        /*00cc*/ 	.word	0x00004400


	//   ....[11]....
        /*00d0*/ 	.word	0x00004e60


	//   ....[12]....
        /*00d4*/ 	.word	0x00005060


	//----- nvinfo : EIATTR_VRC_CTA_INIT_COUNT
	.align		4
.L_43:
        /*00d8*/ 	.byte	0x02, 0x4a
        /*00da*/ 	.byte	0x80
	.zero		1


	//----- nvinfo : EIATTR_SYSCALL_OFFSETS
	.align		4
        /*00dc*/ 	.byte	0x04, 0x46
        /*00de*/ 	.short	(.L_45 - .L_44)


	//   ....[0]....
.L_44:
        /*00e0*/ 	.word	0x00006d40


	//   ....[1]....
        /*00e4*/ 	.word	0x00006e30


	//   ....[2]....
        /*00e8*/ 	.word	0x000078a0


	//   ....[3]....
        /*00ec*/ 	.word	0x00008590


	//----- nvinfo : EIATTR_MBARRIER_INSTR_OFFSETS
	.align		4
.L_45:
        /*00f0*/ 	.byte	0x04, 0x39
        /*00f2*/ 	.short	(.L_47 - .L_46)


	//   ....[0]....
.L_46:
        /*00f4*/ 	.word	0x00000670
        /*00f8*/ 	.word	0x000000ff
        /*00fc*/ 	.word	0x00000000
        /*0100*/ 	.short	0x0100
        /*0102*/ 	.byte	0x04
	.zero		1


	//   ....[1]....
        /*0104*/ 	.word	0x00000680
        /*0108*/ 	.word	0x000000ff
        /*010c*/ 	.word	0x000000a0
        /*0110*/ 	.short	0x0100
        /*0112*/ 	.byte	0x04
	.zero		1


	//   ....[2]....
        /*0114*/ 	.word	0x00000690
        /*0118*/ 	.word	0x000000ff
        /*011c*/ 	.word	0x00000008
        /*0120*/ 	.short	0x0100
        /*0122*/ 	.byte	0x04
	.zero		1


	//   ....[3]....
        /*0124*/ 	.word	0x000006a0
        /*0128*/ 	.word	0x000000ff
        /*012c*/ 	.word	0x000000a8
        /*0130*/ 	.short	0x0100
        /*0132*/ 	.byte	0x04
	.zero		1


	//   ....[4]....
        /*0134*/ 	.word	0x000006b0
        /*0138*/ 	.word	0x000000ff
        /*013c*/ 	.word	0x00000010
        /*0140*/ 	.short	0x0100
        /*0142*/ 	.byte	0x04
	.zero		1


	//   ....[5]....
        /*0144*/ 	.word	0x000006c0
        /*0148*/ 	.word	0x000000ff
        /*014c*/ 	.word	0x000000b0
        /*0150*/ 	.short	0x0100
        /*0152*/ 	.byte	0x04
	.zero		1


	//   ....[6]....
        /*0154*/ 	.word	0x000006d0
        /*0158*/ 	.word	0x000000ff
        /*015c*/ 	.word	0x00000018
        /*0160*/ 	.short	0x0100
        /*0162*/ 	.byte	0x04
	.zero		1


	//   ....[7]....
        /*0164*/ 	.word	0x000006e0
        /*0168*/ 	.word	0x000000ff
        /*016c*/ 	.word	0x000000b8
        /*0170*/ 	.short	0x0100
        /*0172*/ 	.byte	0x04
	.zero		1


	//   ....[8]....
        /*0174*/ 	.word	0x000006f0
        /*0178*/ 	.word	0x000000ff
        /*017c*/ 	.word	0x00000020
        /*0180*/ 	.short	0x0100
        /*0182*/ 	.byte	0x04
	.zero		1


	//   ....[9]....
        /*0184*/ 	.word	0x00000700
        /*0188*/ 	.word	0x000000ff
        /*018c*/ 	.word	0x000000c0
        /*0190*/ 	.short	0x0100
        /*0192*/ 	.byte	0x04
	.zero		1


	//   ....[10]....
        /*0194*/ 	.word	0x00000710
        /*0198*/ 	.word	0x000000ff
        /*019c*/ 	.word	0x00000028
        /*01a0*/ 	.short	0x0100
        /*01a2*/ 	.byte	0x04
	.zero		1


	//   ....[11]....
        /*01a4*/ 	.word	0x00000720
        /*01a8*/ 	.word	0x000000ff
        /*01ac*/ 	.word	0x000000c8
        /*01b0*/ 	.short	0x0100
        /*01b2*/ 	.byte	0x04
	.zero		1


	//   ....[12]....
        /*01b4*/ 	.word	0x00000730
        /*01b8*/ 	.word	0x000000ff
        /*01bc*/ 	.word	0x00000030
        /*01c0*/ 	.short	0x0100
        /*01c2*/ 	.byte	0x04
	.zero		1


	//   ....[13]....
        /*01c4*/ 	.word	0x00000740
        /*01c8*/ 	.word	0x000000ff
        /*01cc*/ 	.word	0x000000d0
        /*01d0*/ 	.short	0x0100
        /*01d2*/ 	.byte	0x04
	.zero		1


	//   ....[14]....
        /*01d4*/ 	.word	0x00000750
        /*01d8*/ 	.word	0x000000ff
        /*01dc*/ 	.word	0x00000038
        /*01e0*/ 	.short	0x0100
        /*01e2*/ 	.byte	0x04
	.zero		1


	//   ....[15]....
        /*01e4*/ 	.word	0x00000760
        /*01e8*/ 	.word	0x000000ff
        /*01ec*/ 	.word	0x000000d8
        /*01f0*/ 	.short	0x0100
        /*01f2*/ 	.byte	0x04
	.zero		1


	//   ....[16]....
        /*01f4*/ 	.word	0x00000770
        /*01f8*/ 	.word	0x000000ff
        /*01fc*/ 	.word	0x00000040
        /*0200*/ 	.short	0x0100
        /*0202*/ 	.byte	0x04
	.zero		1


	//   ....[17]....
        /*0204*/ 	.word	0x00000780
        /*0208*/ 	.word	0x000000ff
        /*020c*/ 	.word	0x000000e0
        /*0210*/ 	.short	0x0100
        /*0212*/ 	.byte	0x04
	.zero		1


	//   ....[18]....
        /*0214*/ 	.word	0x00000790
        /*0218*/ 	.word	0x000000ff
        /*021c*/ 	.word	0x00000048
        /*0220*/ 	.short	0x0100
        /*0222*/ 	.byte	0x04
	.zero		1


	//   ....[19]....
        /*0224*/ 	.word	0x000007a0
        /*0228*/ 	.word	0x000000ff
        /*022c*/ 	.word	0x000000e8
        /*0230*/ 	.short	0x0100
        /*0232*/ 	.byte	0x04
	.zero		1


	//   ....[20]....
        /*0234*/ 	.word	0x000007b0
        /*0238*/ 	.word	0x000000ff
        /*023c*/ 	.word	0x00000050
        /*0240*/ 	.short	0x0100
        /*0242*/ 	.byte	0x04
	.zero		1


	//   ....[21]....
        /*0244*/ 	.word	0x000007c0
        /*0248*/ 	.word	0x000000ff
        /*024c*/ 	.word	0x000000f0
        /*0250*/ 	.short	0x0100
        /*0252*/ 	.byte	0x04
	.zero		1


	//   ....[22]....
        /*0254*/ 	.word	0x000007d0
        /*0258*/ 	.word	0x000000ff
        /*025c*/ 	.word	0x00000058
        /*0260*/ 	.short	0x0100
        /*0262*/ 	.byte	0x04
	.zero		1


	//   ....[23]....
        /*0264*/ 	.word	0x000007e0
        /*0268*/ 	.word	0x000000ff
        /*026c*/ 	.word	0x000000f8
        /*0270*/ 	.short	0x0100
        /*0272*/ 	.byte	0x04
	.zero		1


	//   ....[24]....
        /*0274*/ 	.word	0x000007f0
        /*0278*/ 	.word	0x000000ff
        /*027c*/ 	.word	0x00000060
        /*0280*/ 	.short	0x0100
        /*0282*/ 	.byte	0x04
	.zero		1


	//   ....[25]....
        /*0284*/ 	.word	0x00000800
        /*0288*/ 	.word	0x000000ff
        /*028c*/ 	.word	0x00000100
        /*0290*/ 	.short	0x0100
        /*0292*/ 	.byte	0x04
	.zero		1


	//   ....[26]....
        /*0294*/ 	.word	0x00000810
        /*0298*/ 	.word	0x000000ff
        /*029c*/ 	.word	0x00000068
        /*02a0*/ 	.short	0x0100
        /*02a2*/ 	.byte	0x04
	.zero		1


	//   ....[27]....
        /*02a4*/ 	.word	0x00000820
        /*02a8*/ 	.word	0x000000ff
        /*02ac*/ 	.word	0x00000108
        /*02b0*/ 	.short	0x0100
        /*02b2*/ 	.byte	0x04
	.zero		1


	//   ....[28]....
        /*02b4*/ 	.word	0x00000830
        /*02b8*/ 	.word	0x000000ff
        /*02bc*/ 	.word	0x00000070
        /*02c0*/ 	.short	0x0100
        /*02c2*/ 	.byte	0x04
	.zero		1


	//   ....[29]....
        /*02c4*/ 	.word	0x00000840
        /*02c8*/ 	.word	0x000000ff
        /*02cc*/ 	.word	0x00000110
        /*02d0*/ 	.short	0x0100
        /*02d2*/ 	.byte	0x04
	.zero		1


	//   ....[30]....
        /*02d4*/ 	.word	0x00000850
        /*02d8*/ 	.word	0x000000ff
        /*02dc*/ 	.word	0x00000078
        /*02e0*/ 	.short	0x0100
        /*02e2*/ 	.byte	0x04
	.zero		1


	//   ....[31]....
        /*02e4*/ 	.word	0x00000860
        /*02e8*/ 	.word	0x000000ff
        /*02ec*/ 	.word	0x00000118
        /*02f0*/ 	.short	0x0100
        /*02f2*/ 	.byte	0x04
	.zero		1


	//   ....[32]....
        /*02f4*/ 	.word	0x00000870
        /*02f8*/ 	.word	0x000000ff
        /*02fc*/ 	.word	0x00000080
        /*0300*/ 	.short	0x0100
        /*0302*/ 	.byte	0x04
	.zero		1


	//   ....[33]....
        /*0304*/ 	.word	0x00000880
        /*0308*/ 	.word	0x000000ff
        /*030c*/ 	.word	0x00000120
        /*0310*/ 	.short	0x0100
        /*0312*/ 	.byte	0x04
	.zero		1


	//   ....[34]....
        /*0314*/ 	.word	0x00000890
        /*0318*/ 	.word	0x000000ff
        /*031c*/ 	.word	0x00000088
        /*0320*/ 	.short	0x0100
        /*0322*/ 	.byte	0x04
	.zero		1


	//   ....[35]....
        /*0324*/ 	.word	0x000008a0
        /*0328*/ 	.word	0x000000ff
        /*032c*/ 	.word	0x00000128
        /*0330*/ 	.short	0x0100
        /*0332*/ 	.byte	0x04
	.zero		1


	//   ....[36]....
        /*0334*/ 	.word	0x000008b0
        /*0338*/ 	.word	0x000000ff
        /*033c*/ 	.word	0x00000090
        /*0340*/ 	.short	0x0100
        /*0342*/ 	.byte	0x04
	.zero		1


	//   ....[37]....
        /*0344*/ 	.word	0x000008c0
        /*0348*/ 	.word	0x000000ff
        /*034c*/ 	.word	0x00000130
        /*0350*/ 	.short	0x0100
        /*0352*/ 	.byte	0x04
	.zero		1


	//   ....[38]....
        /*0354*/ 	.word	0x000008d0
        /*0358*/ 	.word	0x000000ff
        /*035c*/ 	.word	0x00000098
        /*0360*/ 	.short	0x0100
        /*0362*/ 	.byte	0x04
	.zero		1


	//   ....[39]....
        /*0364*/ 	.word	0x000008e0
        /*0368*/ 	.word	0x000000ff
        /*036c*/ 	.word	0x00000138
        /*0370*/ 	.short	0x0100
        /*0372*/ 	.byte	0x04
	.zero		1


	//   ....[40]....
        /*0374*/ 	.word	0x00000a20
        /*0378*/ 	.word	0x000000ff
        /*037c*/ 	.word	0x00000140
        /*0380*/ 	.short	0x0100
        /*0382*/ 	.byte	0x04
	.zero		1


	//   ....[41]....
        /*0384*/ 	.word	0x00000a30
        /*0388*/ 	.word	0x000000ff
        /*038c*/ 	.word	0x00000158
        /*0390*/ 	.short	0x0100
        /*0392*/ 	.byte	0x04
	.zero		1


	//   ....[42]....
        /*0394*/ 	.word	0x00000a40
        /*0398*/ 	.word	0x000000ff
        /*039c*/ 	.word	0x00000148
        /*03a0*/ 	.short	0x0100
        /*03a2*/ 	.byte	0x04
	.zero		1


	//   ....[43]....
        /*03a4*/ 	.word	0x00000a50
        /*03a8*/ 	.word	0x000000ff
        /*03ac*/ 	.word	0x00000160
        /*03b0*/ 	.short	0x0100
        /*03b2*/ 	.byte	0x04
	.zero		1


	//   ....[44]....
        /*03b4*/ 	.word	0x00000a60
        /*03b8*/ 	.word	0x000000ff
        /*03bc*/ 	.word	0x00000150
        /*03c0*/ 	.short	0x0100
        /*03c2*/ 	.byte	0x04
	.zero		1


	//   ....[45]....
        /*03c4*/ 	.word	0x00000a70
        /*03c8*/ 	.word	0x000000ff
        /*03cc*/ 	.word	0x00000168
        /*03d0*/ 	.short	0x0100
        /*03d2*/ 	.byte	0x04
	.zero		1


	//   ....[46]....
        /*03d4*/ 	.word	0x00000b60
        /*03d8*/ 	.word	0x000000ff
        /*03dc*/ 	.word	0x00000170
        /*03e0*/ 	.short	0x0100
        /*03e2*/ 	.byte	0x04
	.zero		1


	//   ....[47]....
        /*03e4*/ 	.word	0x00000b70
        /*03e8*/ 	.word	0x000000ff
        /*03ec*/ 	.word	0x00000178
        /*03f0*/ 	.short	0x0100
        /*03f2*/ 	.byte	0x04
	.zero		1


	//   ....[48]....
        /*03f4*/ 	.word	0x00000cb0
        /*03f8*/ 	.word	0x000000ff
        /*03fc*/ 	.word	0x00000180
        /*0400*/ 	.short	0x0100
        /*0402*/ 	.byte	0x06
	.zero		1


	//   ....[49]....
        /*0404*/ 	.word	0x00000cc0
        /*0408*/ 	.word	0x000000ff
        /*040c*/ 	.word	0x00000188
        /*0410*/ 	.short	0x0100
        /*0412*/ 	.byte	0x06
	.zero		1


	//   ....[50]....
        /*0414*/ 	.word	0x00000e00
        /*0418*/ 	.word	0x000000ff
        /*041c*/ 	.word	0x00000190
        /*0420*/ 	.short	0x0100
        /*0422*/ 	.byte	0x04
	.zero		1


	//   ....[51]....
        /*0424*/ 	.word	0x00000e10
        /*0428*/ 	.word	0x000000ff
        /*042c*/ 	.word	0x000001a0
        /*0430*/ 	.short	0x0100
        /*0432*/ 	.byte	0x04
	.zero		1


	//   ....[52]....
        /*0434*/ 	.word	0x00000e20
        /*0438*/ 	.word	0x000000ff
        /*043c*/ 	.word	0x00000198
        /*0440*/ 	.short	0x0100
        /*0442*/ 	.byte	0x04
	.zero		1


	//   ....[53]....
        /*0444*/ 	.word	0x00000e30
        /*0448*/ 	.word	0x000000ff
        /*044c*/ 	.word	0x000001a8
        /*0450*/ 	.short	0x0100
        /*0452*/ 	.byte	0x04
	.zero		1


	//   ....[54]....
        /*0454*/ 	.word	0x00000f30
        /*0458*/ 	.word	0x000000ff
        /*045c*/ 	.word	0x000001b0
        /*0460*/ 	.short	0x0100
        /*0462*/ 	.byte	0x06
	.zero		1


	//   ....[55]....
        /*0464*/ 	.word	0x00001a90
        /*0468*/ 	.word	0x000000ff
        /*046c*/ 	.word	0x000000a0
        /*0470*/ 	.short	0x010a
        /*0472*/ 	.byte	0x04
	.zero		1


	//   ....[56]....
        /*0474*/ 	.word	0x00001de0
        /*0478*/ 	.word	0x000000ff
        /*047c*/ 	.word	0x000000a0
        /*0480*/ 	.short	0x010a
        /*0482*/ 	.byte	0x09
	.zero		1


	//   ....[57]....
        /*0484*/ 	.word	0x00001f90
        /*0488*/ 	.word	0x000000ff
        /*048c*/ 	.word	0x000000a0
        /*0490*/ 	.short	0x010a
        /*0492*/ 	.byte	0x08
	.zero		1


	//   ....[58]....
        /*0494*/ 	.word	0x000021c0
        /*0498*/ 	.word	0x000000ff
        /*049c*/ 	.word	0x00000178
        /*04a0*/ 	.short	0x0101
        /*04a2*/ 	.byte	0x1e
	.zero		1


	//   ....[59]....
        /*04a4*/ 	.word	0x000021f0
        /*04a8*/ 	.word	0x000000ff
        /*04ac*/ 	.word	0x000000a0
        /*04b0*/ 	.short	0x010a
        /*04b2*/ 	.byte	0x04
	.zero		1


	//   ....[60]....
        /*04b4*/ 	.word	0x000024d0
        /*04b8*/ 	.word	0x000000ff
        /*04bc*/ 	.word	0x000000a0
        /*04c0*/ 	.short	0x010a
        /*04c2*/ 	.byte	0x09
	.zero		1


	//   ....[61]....
        /*04c4*/ 	.word	0x00002680
        /*04c8*/ 	.word	0x000000ff
        /*04cc*/ 	.word	0x000000a0
        /*04d0*/ 	.short	0x010a
        /*04d2*/ 	.byte	0x08
	.zero		1


	//   ....[62]....
        /*04d4*/ 	.word	0x000028c0
        /*04d8*/ 	.word	0x000000ff
        /*04dc*/ 	.word	0x00000180
        /*04e0*/ 	.short	0x010a
        /*04e2*/ 	.byte	0x1e
	.zero		1


	//   ....[63]....
        /*04e4*/ 	.word	0x00002980
        /*04e8*/ 	.word	0x000000ff
        /*04ec*/ 	.word	0x00000000
        /*04f0*/ 	.short	0x0101
        /*04f2*/ 	.byte	0x04
	.zero		1


	//   ....[64]....
        /*04f4*/ 	.word	0x00002f80
        /*04f8*/ 	.word	0x000000ff
        /*04fc*/ 	.word	0x00000000
        /*0500*/ 	.short	0x010a
        /*0502*/ 	.byte	0x04
	.zero		1


	//   ....[65]....
        /*0504*/ 	.word	0x00003020
        /*0508*/ 	.word	0x000000ff
        /*050c*/ 	.word	0x00000000
        /*0510*/ 	.short	0x010a
        /*0512*/ 	.byte	0x05
	.zero		1


	//   ....[66]....
        /*0514*/ 	.word	0x000030c0
        /*0518*/ 	.word	0x000000ff
        /*051c*/ 	.word	0x00000000
        /*0520*/ 	.short	0x010a
        /*0522*/ 	.byte	0x05
	.zero		1


	//   ....[67]....
        /*0524*/ 	.word	0x00003160
        /*0528*/ 	.word	0x000000ff
        /*052c*/ 	.word	0x00000000
        /*0530*/ 	.short	0x010a
        /*0532*/ 	.byte	0x05
	.zero		1


	//   ....[68]....
        /*0534*/ 	.word	0x00003200
        /*0538*/ 	.word	0x000000ff
        /*053c*/ 	.word	0x00000000
        /*0540*/ 	.short	0x010a
        /*0542*/ 	.byte	0x05
	.zero		1


	//   ....[69]....
        /*0544*/ 	.word	0x000032a0
        /*0548*/ 	.word	0x000000ff
        /*054c*/ 	.word	0x00000000
        /*0550*/ 	.short	0x010a
        /*0552*/ 	.byte	0x05
	.zero		1


	//   ....[70]....
        /*0554*/ 	.word	0x00003340
        /*0558*/ 	.word	0x000000ff
        /*055c*/ 	.word	0x00000000
        /*0560*/ 	.short	0x010a
        /*0562*/ 	.byte	0x05
	.zero		1


	//   ....[71]....
        /*0564*/ 	.word	0x000033e0
        /*0568*/ 	.word	0x000000ff
        /*056c*/ 	.word	0x00000000
        /*0570*/ 	.short	0x010a
        /*0572*/ 	.byte	0x05
	.zero		1


	//   ....[72]....
        /*0574*/ 	.word	0x00003480
        /*0578*/ 	.word	0x000000ff
        /*057c*/ 	.word	0x00000000
        /*0580*/ 	.short	0x010a
        /*0582*/ 	.byte	0x05
	.zero		1


	//   ....[73]....
        /*0584*/ 	.word	0x00003520
        /*0588*/ 	.word	0x000000ff
        /*058c*/ 	.word	0x00000000
        /*0590*/ 	.short	0x010a
        /*0592*/ 	.byte	0x05
	.zero		1


	//   ....[74]....
        /*0594*/ 	.word	0x000035c0
        /*0598*/ 	.word	0x000000ff
        /*059c*/ 	.word	0x00000000
        /*05a0*/ 	.short	0x010a
        /*05a2*/ 	.byte	0x05
	.zero		1


	//   ....[75]....
        /*05a4*/ 	.word	0x00003660
        /*05a8*/ 	.word	0x000000ff
        /*05ac*/ 	.word	0x00000000
        /*05b0*/ 	.short	0x010a
        /*05b2*/ 	.byte	0x05
	.zero		1


	//   ....[76]....
        /*05b4*/ 	.word	0x00003700
        /*05b8*/ 	.word	0x000000ff
        /*05bc*/ 	.word	0x00000000
        /*05c0*/ 	.short	0x010a
        /*05c2*/ 	.byte	0x05
	.zero		1


	//   ....[77]....
        /*05c4*/ 	.word	0x000037a0
        /*05c8*/ 	.word	0x000000ff
        /*05cc*/ 	.word	0x00000000
        /*05d0*/ 	.short	0x010a
        /*05d2*/ 	.byte	0x05
	.zero		1


	//   ....[78]....
        /*05d4*/ 	.word	0x00003840
        /*05d8*/ 	.word	0x000000ff
        /*05dc*/ 	.word	0x00000000
        /*05e0*/ 	.short	0x010a
        /*05e2*/ 	.byte	0x05
	.zero		1


	//   ....[79]....
        /*05e4*/ 	.word	0x000038e0
        /*05e8*/ 	.word	0x000000ff
        /*05ec*/ 	.word	0x00000000
        /*05f0*/ 	.short	0x010a
        /*05f2*/ 	.byte	0x05
	.zero		1


	//   ....[80]....
        /*05f4*/ 	.word	0x00003980
        /*05f8*/ 	.word	0x000000ff
        /*05fc*/ 	.word	0x00000000
        /*0600*/ 	.short	0x010a
        /*0602*/ 	.byte	0x05
	.zero		1


	//   ....[81]....
        /*0604*/ 	.word	0x00003a20
        /*0608*/ 	.word	0x000000ff
        /*060c*/ 	.word	0x00000000
        /*0610*/ 	.short	0x010a
        /*0612*/ 	.byte	0x05
	.zero		1


	//   ....[82]....
        /*0614*/ 	.word	0x00003ac0
        /*0618*/ 	.word	0x000000ff
        /*061c*/ 	.word	0x00000000
        /*0620*/ 	.short	0x010a
        /*0622*/ 	.byte	0x05
	.zero		1


	//   ....[83]....
        /*0624*/ 	.word	0x00003b70
        /*0628*/ 	.word	0x00000000
        /*062c*/ 	.word	0x00000000
        /*0630*/ 	.short	0x010a
        /*0632*/ 	.byte	0xff
	.zero		1


	//   ....[84]....
        /*0634*/ 	.word	0x00003cc0
        /*0638*/ 	.word	0x000000ff
        /*063c*/ 	.word	0x00000188
        /*0640*/ 	.short	0x010a
        /*0642*/ 	.byte	0x04
	.zero		1


	//   ....[85]....
        /*0644*/ 	.word	0x00003d60
        /*0648*/ 	.word	0x000000ff
        /*064c*/ 	.word	0x00000180
        /*0650*/ 	.short	0x010a
        /*0652*/ 	.byte	0x04
	.zero		1


	//   ....[86]....
        /*0654*/ 	.word	0x00003e00
        /*0658*/ 	.word	0x000000ff
        /*065c*/ 	.word	0x00000000
        /*0660*/ 	.short	0x0101
        /*0662*/ 	.byte	0x05
	.zero		1


	//   ....[87]....
        /*0664*/ 	.word	0x00003e40
        /*0668*/ 	.word	0x000000ff
        /*066c*/ 	.word	0x00000188
        /*0670*/ 	.short	0x0106
        /*0672*/ 	.byte	0x04
	.zero		1


	//   ....[88]....
        /*0674*/ 	.word	0x00003e80
        /*0678*/ 	.word	0x00000000
        /*067c*/ 	.word	0x00000188
        /*0680*/ 	.short	0x010a
        /*0682*/ 	.byte	0xff
	.zero		1


	//   ....[89]....
        /*0684*/ 	.word	0x000040d0
        /*0688*/ 	.word	0x000000ff
        /*068c*/ 	.word	0x00000008
        /*0690*/ 	.short	0x010a
        /*0692*/ 	.byte	0x05
	.zero		1


	//   ....[90]....
        /*0694*/ 	.word	0x000040f0
        /*0698*/ 	.word	0x000000ff
        /*069c*/ 	.word	0x00000008
        /*06a0*/ 	.short	0x010a
        /*06a2*/ 	.byte	0x05
	.zero		1


	//   ....[91]....
        /*06a4*/ 	.word	0x00004280
        /*06a8*/ 	.word	0x000000ff
        /*06ac*/ 	.word	0x00000008
        /*06b0*/ 	.short	0x010a
        /*06b2*/ 	.byte	0x05
	.zero		1


	//   ....[92]....
        /*06b4*/ 	.word	0x000042a0
        /*06b8*/ 	.word	0x000000ff
        /*06bc*/ 	.word	0x00000008
        /*06c0*/ 	.short	0x010a
        /*06c2*/ 	.byte	0x05
	.zero		1


	//   ....[93]....
        /*06c4*/ 	.word	0x00004360
        /*06c8*/ 	.word	0x000000ff
        /*06cc*/ 	.word	0x00000000
        /*06d0*/ 	.short	0x0101
        /*06d2*/ 	.byte	0x04
	.zero		1


	//   ....[94]....
        /*06d4*/ 	.word	0x000046c0
        /*06d8*/ 	.word	0x000000ff
        /*06dc*/ 	.word	0x00000180
        /*06e0*/ 	.short	0x010a
        /*06e2*/ 	.byte	0x11
	.zero		1


	//   ....[95]....
        /*06e4*/ 	.word	0x00004760
        /*06e8*/ 	.word	0x000000ff
        /*06ec*/ 	.word	0x00000000
        /*06f0*/ 	.short	0x0101
        /*06f2*/ 	.byte	0x17
	.zero		1


	//   ....[96]....
        /*06f4*/ 	.word	0x000047a0
        /*06f8*/ 	.word	0x000000ff
        /*06fc*/ 	.word	0x000001a0
        /*0700*/ 	.short	0x010a
        /*0702*/ 	.byte	0x16
	.zero		1


	//   ....[97]....
        /*0704*/ 	.word	0x00004850
        /*0708*/ 	.word	0x000000ff
        /*070c*/ 	.word	0x00000000
        /*0710*/ 	.short	0x010a
        /*0712*/ 	.byte	0x04
	.zero		1


	//   ....[98]....
        /*0714*/ 	.word	0x00004890
        /*0718*/ 	.word	0x000000ff
        /*071c*/ 	.word	0x00000000
        /*0720*/ 	.short	0x010a
        /*0722*/ 	.byte	0x0a
	.zero		1


	//   ....[99]....
        /*0724*/ 	.word	0x000049b0
        /*0728*/ 	.word	0x000000ff
        /*072c*/ 	.word	0x00000000
        /*0730*/ 	.short	0x010a
        /*0732*/ 	.byte	0x04
	.zero		1


	//   ....[100]....
        /*0734*/ 	.word	0x00004c50
        /*0738*/ 	.word	0x000000ff
        /*073c*/ 	.word	0x00000000
        /*0740*/ 	.short	0x010a
        /*0742*/ 	.byte	0x04
	.zero		1


	//   ....[101]....
        /*0744*/ 	.word	0x00004cf0
        /*0748*/ 	.word	0x00000000
        /*074c*/ 	.word	0x00000000
        /*0750*/ 	.short	0x010a
        /*0752*/ 	.byte	0xff
	.zero		1


	//   ....[102]....
        /*0754*/ 	.word	0x00004d30
        /*0758*/ 	.word	0x00000000
        /*075c*/ 	.word	0x00000000
        /*0760*/ 	.short	0x010a
        /*0762*/ 	.byte	0xff
	.zero		1


	//   ....[103]....
        /*0764*/ 	.word	0x00004da0
        /*0768*/ 	.word	0x000000ff
        /*076c*/ 	.word	0x00000000
        /*0770*/ 	.short	0x0101
        /*0772*/ 	.byte	0x04
	.zero		1


	//   ....[104]....
        /*0774*/ 	.word	0x00004de0
        /*0778*/ 	.word	0x000000ff
        /*077c*/ 	.word	0x000001b0
        /*0780*/ 	.short	0x010a
        /*0782*/ 	.byte	0x11
	.zero		1


	//   ....[105]....
        /*0784*/ 	.word	0x00004e50
        /*0788*/ 	.word	0x000000ff
        /*078c*/ 	.word	0x00000000
        /*0790*/ 	.short	0x0101
        /*0792*/ 	.byte	0x04
	.zero		1


	//   ....[106]....
        /*0794*/ 	.word	0x00005340
        /*0798*/ 	.word	0x000000ff
        /*079c*/ 	.word	0x00000180
        /*07a0*/ 	.short	0x010a
        /*07a2*/ 	.byte	0x18
	.zero		1


	//   ....[107]....
        /*07a4*/ 	.word	0x000053e0
        /*07a8*/ 	.word	0x000000ff
        /*07ac*/ 	.word	0x00000000
        /*07b0*/ 	.short	0x0101
        /*07b2*/ 	.byte	0x1f
	.zero		1


	//   ....[108]....
        /*07b4*/ 	.word	0x00005920
        /*07b8*/ 	.word	0x000000ff
        /*07bc*/ 	.word	0x00000178
        /*07c0*/ 	.short	0x010a
        /*07c2*/ 	.byte	0x18
	.zero		1


	//   ....[109]....
        /*07c4*/ 	.word	0x00005b10
        /*07c8*/ 	.word	0x000000ff
        /*07cc*/ 	.word	0x00000158
        /*07d0*/ 	.short	0x010a
        /*07d2*/ 	.byte	0x07
	.zero		1


	//   ....[110]....
        /*07d4*/ 	.word	0x00005e70
        /*07d8*/ 	.word	0x000000ff
        /*07dc*/ 	.word	0x00000140
        /*07e0*/ 	.short	0x010b
        /*07e2*/ 	.byte	0x07
	.zero		1


	//   ....[111]....
        /*07e4*/ 	.word	0x00005e80
        /*07e8*/ 	.word	0x000000ff
        /*07ec*/ 	.word	0x00000000
        /*07f0*/ 	.short	0x0101
        /*07f2*/ 	.byte	0x06
	.zero		1


	//   ....[112]....
        /*07f4*/ 	.word	0x00005e90
        /*07f8*/ 	.word	0x000000ff
        /*07fc*/ 	.word	0x00000158
        /*0800*/ 	.short	0x010a
        /*0802*/ 	.byte	0x04
	.zero		1


	//   ....[113]....
        /*0804*/ 	.word	0x000060c0
        /*0808*/ 	.word	0x000000ff
        /*080c*/ 	.word	0x00000140
        /*0810*/ 	.short	0x010b
        /*0812*/ 	.byte	0x04
	.zero		1


	//   ....[114]....
        /*0814*/ 	.word	0x000060d0
        /*0818*/ 	.word	0x000000ff
        /*081c*/ 	.word	0x00000000
        /*0820*/ 	.short	0x0101
        /*0822*/ 	.byte	0x05
	.zero		1


	//   ....[115]....
        /*0824*/ 	.word	0x00006120
        /*0828*/ 	.word	0x000000ff
        /*082c*/ 	.word	0x00000000
        /*0830*/ 	.short	0x010a
        /*0832*/ 	.byte	0x04
	.zero		1


	//   ....[116]....
        /*0834*/ 	.word	0x000061b0
        /*0838*/ 	.word	0x000000ff
        /*083c*/ 	.word	0x00000000
        /*0840*/ 	.short	0x010a
        /*0842*/ 	.byte	0x05
	.zero		1


	//   ....[117]....
        /*0844*/ 	.word	0x00006250
        /*0848*/ 	.word	0x00000000
        /*084c*/ 	.word	0x00000000
        /*0850*/ 	.short	0x010a
        /*0852*/ 	.byte	0xff
	.zero		1


	//   ....[118]....
        /*0854*/ 	.word	0x000065b0
        /*0858*/ 	.word	0x000000ff
        /*085c*/ 	.word	0x00000180
        /*0860*/ 	.short	0x010a
        /*0862*/ 	.byte	0x32
	.zero		1


	//   ....[119]....
        /*0864*/ 	.word	0x00006680
        /*0868*/ 	.word	0x000000ff
        /*086c*/ 	.word	0x00000000
        /*0870*/ 	.short	0x0101
        /*0872*/ 	.byte	0x04
	.zero		1


	//   ....[120]....
        /*0874*/ 	.word	0x00007330
        /*0878*/ 	.word	0x00000000
        /*087c*/ 	.word	0x00000140
        /*0880*/ 	.short	0x010a
        /*0882*/ 	.byte	0xff
	.zero		1


	//   ....[121]....
        /*0884*/ 	.word	0x00007430
        /*0888*/ 	.word	0x0000006c
        /*088c*/ 	.word	0x00000190
        /*0890*/ 	.short	0x010a
        /*0892*/ 	.byte	0xff
	.zero		1


	//   ....[122]....
        /*0894*/ 	.word	0x00007650
        /*0898*/ 	.word	0x00000000
        /*089c*/ 	.word	0x00000140
        /*08a0*/ 	.short	0x010a
        /*08a2*/ 	.byte	0xff
	.zero		1


	//   ....[123]....
        /*08a4*/ 	.word	0x00007780
        /*08a8*/ 	.word	0x0000006c
        /*08ac*/ 	.word	0x00000190
        /*08b0*/ 	.short	0x010a
        /*08b2*/ 	.byte	0xff
	.zero		1


	//   ....[124]....
        /*08b4*/ 	.word	0x000082d0
        /*08b8*/ 	.word	0x00000000
        /*08bc*/ 	.word	0x00000000
        /*08c0*/ 	.short	0x0101
        /*08c2*/ 	.byte	0xff
	.zero		1


	//   ....[125]....
        /*08c4*/ 	.word	0x000082e0
        /*08c8*/ 	.word	0x00000003
        /*08cc*/ 	.word	0x00000140
        /*08d0*/ 	.short	0x010a
        /*08d2*/ 	.byte	0xff
	.zero		1


	//   ....[126]....
        /*08d4*/ 	.word	0x000083b0
        /*08d8*/ 	.word	0x00000003
        /*08dc*/ 	.word	0x00000140
        /*08e0*/ 	.short	0x010a
        /*08e2*/ 	.byte	0xff
	.zero		1


	//   ....[127]....
        /*08e4*/ 	.word	0x00008680
        /*08e8*/ 	.word	0x0000006c
        /*08ec*/ 	.word	0x00000000
        /*08f0*/ 	.short	0x0101
        /*08f2*/ 	.byte	0xff
	.zero		1


	//   ....[128]....
        /*08f4*/ 	.word	0x00009070
        /*08f8*/ 	.word	0x00000002
        /*08fc*/ 	.word	0x00000000
        /*0900*/ 	.short	0x0101
        /*0902*/ 	.byte	0xff
	.zero		1


	//   ....[129]....
        /*0904*/ 	.word	0x00009300
        /*0908*/ 	.word	0x000000ff
        /*090c*/ 	.word	0x00000000
        /*0910*/ 	.short	0x0101
        /*0912*/ 	.byte	0x04
	.zero		1


	//   ....[130]....
        /*0914*/ 	.word	0x00009330
        /*0918*/ 	.word	0x00000000
        /*091c*/ 	.word	0x000000a0
        /*0920*/ 	.short	0x010a
        /*0922*/ 	.byte	0xff
	.zero		1


	//   ....[131]....
        /*0924*/ 	.word	0x00009390
        /*0928*/ 	.word	0x00000000
        /*092c*/ 	.word	0x000000a0
        /*0930*/ 	.short	0x010a
        /*0932*/ 	.byte	0xff
	.zero		1


	//   ....[132]....
        /*0934*/ 	.word	0x000093f0
        /*0938*/ 	.word	0x00000000
        /*093c*/ 	.word	0x00000180
        /*0940*/ 	.short	0x010a
        /*0942*/ 	.byte	0xff
	.zero		1


	//   ....[133]....
        /*0944*/ 	.word	0x00009450
        /*0948*/ 	.word	0x00000000
        /*094c*/ 	.word	0x00000000
        /*0950*/ 	.short	0x010a
        /*0952*/ 	.byte	0xff
	.zero		1


	//   ....[134]....
        /*0954*/ 	.word	0x000094b0
        /*0958*/ 	.word	0x00000000
        /*095c*/ 	.word	0x00000000
        /*0960*/ 	.short	0x010a
        /*0962*/ 	.byte	0xff
	.zero		1


	//   ....[135]....
        /*0964*/ 	.word	0x00009510
        /*0968*/ 	.word	0x00000000
        /*096c*/ 	.word	0x00000000
        /*0970*/ 	.short	0x010a
        /*0972*/ 	.byte	0xff
	.zero		1


	//   ....[136]....
        /*0974*/ 	.word	0x00009570
        /*0978*/ 	.word	0x00000000
        /*097c*/ 	.word	0x00000000
        /*0980*/ 	.short	0x010a
        /*0982*/ 	.byte	0xff
	.zero		1


	//   ....[137]....
        /*0984*/ 	.word	0x000095d0
        /*0988*/ 	.word	0x00000000
        /*098c*/ 	.word	0x00000000
        /*0990*/ 	.short	0x010a
        /*0992*/ 	.byte	0xff
	.zero		1


	//   ....[138]....
        /*0994*/ 	.word	0x00009630
        /*0998*/ 	.word	0x00000000
        /*099c*/ 	.word	0x00000000
        /*09a0*/ 	.short	0x010a
        /*09a2*/ 	.byte	0xff
	.zero		1


	//   ....[139]....
        /*09a4*/ 	.word	0x00009690
        /*09a8*/ 	.word	0x00000000
        /*09ac*/ 	.word	0x00000000
        /*09b0*/ 	.short	0x010a
        /*09b2*/ 	.byte	0xff
	.zero		1


	//   ....[140]....
        /*09b4*/ 	.word	0x000096f0
        /*09b8*/ 	.word	0x00000000
        /*09bc*/ 	.word	0x00000000
        /*09c0*/ 	.short	0x010a
        /*09c2*/ 	.byte	0xff
	.zero		1


	//   ....[141]....
        /*09c4*/ 	.word	0x00009750
        /*09c8*/ 	.word	0x00000000
        /*09cc*/ 	.word	0x00000000
        /*09d0*/ 	.short	0x010a
        /*09d2*/ 	.byte	0xff
	.zero		1


	//   ....[142]....
        /*09d4*/ 	.word	0x000097b0
        /*09d8*/ 	.word	0x00000000
        /*09dc*/ 	.word	0x00000000
        /*09e0*/ 	.short	0x010a
        /*09e2*/ 	.byte	0xff
	.zero		1


	//   ....[143]....
        /*09e4*/ 	.word	0x00009810
        /*09e8*/ 	.word	0x00000000
        /*09ec*/ 	.word	0x00000000
        /*09f0*/ 	.short	0x010a
        /*09f2*/ 	.byte	0xff
	.zero		1


	//   ....[144]....
        /*09f4*/ 	.word	0x00009870
        /*09f8*/ 	.word	0x00000000
        /*09fc*/ 	.word	0x00000000
        /*0a00*/ 	.short	0x010a
        /*0a02*/ 	.byte	0xff
	.zero		1


	//   ....[145]....
        /*0a04*/ 	.word	0x000098d0
        /*0a08*/ 	.word	0x00000000
        /*0a0c*/ 	.word	0x00000000
        /*0a10*/ 	.short	0x010a
        /*0a12*/ 	.byte	0xff
	.zero		1


	//   ....[146]....
        /*0a14*/ 	.word	0x00009930
        /*0a18*/ 	.word	0x00000000
        /*0a1c*/ 	.word	0x00000000
        /*0a20*/ 	.short	0x010a
        /*0a22*/ 	.byte	0xff
	.zero		1


	//   ....[147]....
        /*0a24*/ 	.word	0x00009990
        /*0a28*/ 	.word	0x00000000
        /*0a2c*/ 	.word	0x00000000
        /*0a30*/ 	.short	0x010a
        /*0a32*/ 	.byte	0xff
	.zero		1


	//   ....[148]....
        /*0a34*/ 	.word	0x000099f0
        /*0a38*/ 	.word	0x00000000
        /*0a3c*/ 	.word	0x00000000
        /*0a40*/ 	.short	0x010a
        /*0a42*/ 	.byte	0xff
	.zero		1


	//   ....[149]....
        /*0a44*/ 	.word	0x00009a50
        /*0a48*/ 	.word	0x00000000
        /*0a4c*/ 	.word	0x00000000
        /*0a50*/ 	.short	0x010a
        /*0a52*/ 	.byte	0xff
	.zero		1


	//   ....[150]....
        /*0a54*/ 	.word	0x00009ab0
        /*0a58*/ 	.word	0x00000000
        /*0a5c*/ 	.word	0x00000000
        /*0a60*/ 	.short	0x010a
        /*0a62*/ 	.byte	0xff
	.zero		1


	//   ....[151]....
        /*0a64*/ 	.word	0x00009b10
        /*0a68*/ 	.word	0x00000000
        /*0a6c*/ 	.word	0x00000000
        /*0a70*/ 	.short	0x010a
        /*0a72*/ 	.byte	0xff
	.zero		1


	//   ....[152]....
        /*0a74*/ 	.word	0x00009b70
        /*0a78*/ 	.word	0x00000004
        /*0a7c*/ 	.word	0x00000188
        /*0a80*/ 	.short	0x010a
        /*0a82*/ 	.byte	0xff
	.zero		1


	//   ....[153]....
        /*0a84*/ 	.word	0x00009bd0
        /*0a88*/ 	.word	0x00000004
        /*0a8c*/ 	.word	0x00000180
        /*0a90*/ 	.short	0x010a
        /*0a92*/ 	.byte	0xff
	.zero		1


	//   ....[154]....
        /*0a94*/ 	.word	0x00009c30
        /*0a98*/ 	.word	0x00000005
        /*0a9c*/ 	.word	0x00000008
        /*0aa0*/ 	.short	0x010a
        /*0aa2*/ 	.byte	0xff
	.zero		1


	//   ....[155]....
        /*0aa4*/ 	.word	0x00009d20
        /*0aa8*/ 	.word	0x00000003
        /*0aac*/ 	.word	0x00000008
        /*0ab0*/ 	.short	0x010a
        /*0ab2*/ 	.byte	0xff
	.zero		1


	//   ....[156]....
        /*0ab4*/ 	.word	0x00009d80
        /*0ab8*/ 	.word	0x00000004
        /*0abc*/ 	.word	0x00000180
        /*0ac0*/ 	.short	0x010a
        /*0ac2*/ 	.byte	0xff
	.zero		1


	//   ....[157]....
        /*0ac4*/ 	.word	0x00009de0
        /*0ac8*/ 	.word	0x00000004
        /*0acc*/ 	.word	0x000001a0
        /*0ad0*/ 	.short	0x010a
        /*0ad2*/ 	.byte	0xff
	.zero		1


	//   ....[158]....
        /*0ad4*/ 	.word	0x00009e40
        /*0ad8*/ 	.word	0x00000004
        /*0adc*/ 	.word	0x00000000
        /*0ae0*/ 	.short	0x010a
        /*0ae2*/ 	.byte	0xff
	.zero		1


	//   ....[159]....
        /*0ae4*/ 	.word	0x00009ea0
        /*0ae8*/ 	.word	0x00000000
        /*0aec*/ 	.word	0x00000000
        /*0af0*/ 	.short	0x010a
        /*0af2*/ 	.byte	0xff
	.zero		1


	//   ....[160]....
        /*0af4*/ 	.word	0x00009f00
        /*0af8*/ 	.word	0x00000000
        /*0afc*/ 	.word	0x000001b0
        /*0b00*/ 	.short	0x010a
        /*0b02*/ 	.byte	0xff
	.zero		1


	//   ....[161]....
        /*0b04*/ 	.word	0x00009f60
        /*0b08*/ 	.word	0x00000000
        /*0b0c*/ 	.word	0x00000180
        /*0b10*/ 	.short	0x010a
        /*0b12*/ 	.byte	0xff
	.zero		1


	//   ....[162]....
        /*0b14*/ 	.word	0x00009fc0
        /*0b18*/ 	.word	0x00000000
        /*0b1c*/ 	.word	0x00000178
        /*0b20*/ 	.short	0x010a
        /*0b22*/ 	.byte	0xff
	.zero		1


	//   ....[163]....
        /*0b24*/ 	.word	0x0000a020
        /*0b28*/ 	.word	0x00000002
        /*0b2c*/ 	.word	0x00000158
        /*0b30*/ 	.short	0x010a
        /*0b32*/ 	.byte	0xff
	.zero		1


	//   ....[164]....
        /*0b34*/ 	.word	0x0000a080
        /*0b38*/ 	.word	0x00000000
        /*0b3c*/ 	.word	0x00000158
        /*0b40*/ 	.short	0x010a
        /*0b42*/ 	.byte	0xff
	.zero		1


	//   ....[165]....
        /*0b44*/ 	.word	0x0000a0e0
        /*0b48*/ 	.word	0x00000000
        /*0b4c*/ 	.word	0x00000000
        /*0b50*/ 	.short	0x010a
        /*0b52*/ 	.byte	0xff
	.zero		1


	//   ....[166]....
        /*0b54*/ 	.word	0x0000a140
        /*0b58*/ 	.word	0x00000000
        /*0b5c*/ 	.word	0x00000000
        /*0b60*/ 	.short	0x010a
        /*0b62*/ 	.byte	0xff
	.zero		1


	//   ....[167]....
        /*0b64*/ 	.word	0x0000a1a0
        /*0b68*/ 	.word	0x00000000
        /*0b6c*/ 	.word	0x00000180
        /*0b70*/ 	.short	0x010a
        /*0b72*/ 	.byte	0xff
	.zero		1


	//   ....[168]....
        /*0b74*/ 	.word	0x0000a1f0
        /*0b78*/ 	.word	0x00000000
        /*0b7c*/ 	.word	0x00000140
        /*0b80*/ 	.short	0x010a
        /*0b82*/ 	.byte	0xff
	.zero		1


	//   ....[169]....
        /*0b84*/ 	.word	0x0000a240
        /*0b88*/ 	.word	0x0000006c
        /*0b8c*/ 	.word	0x00000190
        /*0b90*/ 	.short	0x010a
        /*0b92*/ 	.byte	0xff
	.zero		1


	//   ....[170]....
        /*0b94*/ 	.word	0x0000a290
        /*0b98*/ 	.word	0x00000003
        /*0b9c*/ 	.word	0x00000140
        /*0ba0*/ 	.short	0x010a
        /*0ba2*/ 	.byte	0xff
	.zero		1


	//----- nvinfo : EIATTR_NUM_MBARRIERS
	.align		4
.L_47:
        /*0ba4*/ 	.byte	0x03, 0x38
        /*0ba6*/ 	.short	0x0037


	//----- nvinfo : EIATTR_EXIT_INSTR_OFFSETS
	.align		4
        /*0ba8*/ 	.byte	0x04, 0x1c
        /*0baa*/ 	.short	(.L_49 - .L_48)


	//   ....[0]....
.L_48:
        /*0bac*/ 	.word	0x00003ba0


	//   ....[1]....
        /*0bb0*/ 	.word	0x00003e50


	//   ....[2]....
        /*0bb4*/ 	.word	0x00003eb0


	//   ....[3]....
        /*0bb8*/ 	.word	0x00005070


	//   ....[4]....
        /*0bbc*/ 	.word	0x00006280


	//   ....[5]....
        /*0bc0*/ 	.word	0x000062c0


	//   ....[6]....
        /*0bc4*/ 	.word	0x000091e0


	//   ....[7]....
        /*0bc8*/ 	.word	0x00009260


	//   ....[8]....
        /*0bcc*/ 	.word	0x00009290


	//   ....[9]....
        /*0bd0*/ 	.word	0x00009310


	//----- nvinfo : EIATTR_MAX_THREADS
	.align		4
.L_49:
        /*0bd4*/ 	.byte	0x04, 0x05
        /*0bd6*/ 	.short	(.L_51 - .L_50)
.L_50:
        /*0bd8*/ 	.word	0x00000100
        /*0bdc*/ 	.word	0x00000001
        /*0be0*/ 	.word	0x00000001


	//----- nvinfo : EIATTR_CRS_STACK_SIZE
	.align		4
.L_51:
        /*0be4*/ 	.byte	0x04, 0x1e
        /*0be6*/ 	.short	(.L_53 - .L_52)
.L_52:
        /*0be8*/ 	.word	0x00000000


	//----- nvinfo : EIATTR_CBANK_PARAM_SIZE
	.align		4
.L_53:
        /*0bec*/ 	.byte	0x03, 0x19
        /*0bee*/ 	.short	0x0900


	//----- nvinfo : EIATTR_PARAM_CBANK
	.align		4
        /*0bf0*/ 	.byte	0x04, 0x0a
        /*0bf2*/ 	.short	(.L_55 - .L_54)
	.align		4
.L_54:
        /*0bf4*/ 	.word	index@(.nv.constant0._ZN7cutlass13device_kernelINS_4conv6kernel13ConvUniversalINS1_16ConvProblemShapeILNS1_8OperatorE0ELi3EEENS1_10collective14CollectiveConvINS1_47MainloopSm100TmaUmmaWarpSpecializedImplicitGemmILS5_0ELi20ELi3ELi1ELi2EN4cute5tupleIJNSA_1CILi2EEENSC_ILi1EEESE_EEEEENSB_IJNSC_ILi256EEENSC_ILi64EEENSB_IJNSC_ILi32EEEEEEEEENS_6half_tESM_NSA_8TiledMMAINSA_8MMA_AtomIJNSA_26SM100_MMA_F16BF16_2x1SM_SSISM_SM_fLi256ELi64ELNSA_4UMMA5MajorE0ELSR_0ELNSQ_7ScaleInE0ELSS_0EEEEEENSA_6LayoutINSB_IJSE_SE_SE_EEENSB_IJNSC_ILi0EEESX_SX_EEEEENSB_IJNSA_10UnderscoreES10_S10_EEEEENS7_6detail27Sm100ImplicitGemmTileTraitsINSA_25SM100_TMA_2SM_LOAD_IM2COLENSA_14ComposedLayoutINSA_7SwizzleILi2ELi4ELi3EEENSA_18smem_ptr_flag_bitsILi16EEENSV_INSB_IJNSC_ILi8EEESJ_EEENSB_IJSJ_SE_EEEEEEEvEENS14_INSA_18SM100_TMA_2SM_LOADES1F_vEEEENS_8epilogue10collective18CollectiveEpilogueINS1K_23Sm100TmaWarpSpecializedILi3ELi2ELi32ELb1ELb0EEEJNSB_IJNSC_ILi128EEESI_SK_EEENSB_IJNSV_IS1P_SE_EENSV_ISJ_SE_EEEEESM_NSB_IJNSB_IJllllEEESE_SX_EEESM_S1V_NS1K_6fusion15FusionCallbacksIS1O_NS1W_17LinearCombinationISM_fSM_fLNS_15FloatRoundStyleE2EEES1Q_S1T_JEEENSA_5SM1004TMEM4LOAD26SM100_TMEM_LOAD_32dp32b32xENSA_20SM90_TMA_LOAD_IM2COLES1F_NSA_39AutoVectorizingCopyWithAssumedAlignmentILi128EEENSA_21SM90_TMA_STORE_IM2COLES1F_S28_S28_EEEvvEEEEvNT_6ParamsE)
        /*0bf8*/ 	.short	0x0380
        /*0bfa*/ 	.short	0x0900


	//----- nvinfo : EIATTR_SW_WAR
	.align		4
.L_55:
        /*0bfc*/ 	.byte	0x04, 0x36
        /*0bfe*/ 	.short	(.L_57 - .L_56)
.L_56:
        /*0c00*/ 	.word	0x00000008
.L_57:


//--------------------- .nv.callgraph             --------------------------
	.section	.nv.callgraph,"",@"SHT_CUDA_CALLGRAPH"
	.align	4
	.sectionentsize	8
	.align		4
        /*0000*/ 	.word	0x00000000
	.align		4
        /*0004*/ 	.word	0xffffffff
	.align		4
        /*0008*/ 	.word	index@(_ZN7cutlass13device_kernelINS_4conv6kernel13ConvUniversalINS1_16ConvProblemShapeILNS1_8OperatorE0ELi3EEENS1_10collective14CollectiveConvINS1_47MainloopSm100TmaUmmaWarpSpecializedImplicitGemmILS5_0ELi20ELi3ELi1ELi2EN4cute5tupleIJNSA_1CILi2EEENSC_ILi1EEESE_EEEEENSB_IJNSC_ILi256EEENSC_ILi64EEENSB_IJNSC_ILi32EEEEEEEEENS_6half_tESM_NSA_8TiledMMAINSA_8MMA_AtomIJNSA_26SM100_MMA_F16BF16_2x1SM_SSISM_SM_fLi256ELi64ELNSA_4UMMA5MajorE0ELSR_0ELNSQ_7ScaleInE0ELSS_0EEEEEENSA_6LayoutINSB_IJSE_SE_SE_EEENSB_IJNSC_ILi0EEESX_SX_EEEEENSB_IJNSA_10UnderscoreES10_S10_EEEEENS7_6detail27Sm100ImplicitGemmTileTraitsINSA_25SM100_TMA_2SM_LOAD_IM2COLENSA_14ComposedLayoutINSA_7SwizzleILi2ELi4ELi3EEENSA_18smem_ptr_flag_bitsILi16EEENSV_INSB_IJNSC_ILi8EEESJ_EEENSB_IJSJ_SE_EEEEEEEvEENS14_INSA_18SM100_TMA_2SM_LOADES1F_vEEEENS_8epilogue10collective18CollectiveEpilogueINS1K_23Sm100TmaWarpSpecializedILi3ELi2ELi32ELb1ELb0EEEJNSB_IJNSC_ILi128EEESI_SK_EEENSB_IJNSV_IS1P_SE_EENSV_ISJ_SE_EEEEESM_NSB_IJNSB_IJllllEEESE_SX_EEESM_S1V_NS1K_6fusion15FusionCallbacksIS1O_NS1W_17LinearCombinationISM_fSM_fLNS_15FloatRoundStyleE2EEES1Q_S1T_JEEENSA_5SM1004TMEM4LOAD26SM100_TMEM_LOAD_32dp32b32xENSA_20SM90_TMA_LOAD_IM2COLES1F_NSA_39AutoVectorizingCopyWithAssumedAlignmentILi128EEENSA_21SM90_TMA_STORE_IM2COLES1F_S28_S28_EEEvvEEEEvNT_6ParamsE)
	.align		4
        /*000c*/ 	.word	index@(__assertfail)
	.align		4
        /*0010*/ 	.word	0x00000000
	.align		4
        /*0014*/ 	.word	0xfffffffe
	.align		4
        /*0018*/ 	.word	0x00000000
	.align		4
        /*001c*/ 	.word	0xfffffffd
	.align		4
        /*0020*/ 	.word	0x00000000
	.align		4
        /*0024*/ 	.word	0xfffffffc


//--------------------- .nv.constant4             --------------------------
	.section	.nv.constant4,"a",@progbits
	.align	8
	.align		8
.nv.constant4:
        /*0000*/ 	.dword	__assertfail
	.align		8
        /*0008*/ 	.dword	__unnamed_1
	.align		8
        /*0010*/ 	.dword	__unnamed_2
	.align		8
        /*0018*/ 	.dword	_ZN39_INTERNAL_60f2e177_4_k_cu_dab78595_26014cuda3std3__45__cpo5beginE
	.align		8
        /*0020*/ 	.dword	_ZN39_INTERNAL_60f2e177_4_k_cu_dab78595_26014cuda3std3__45__cpo3endE
	.align		8
        /*0028*/ 	.dword	_ZN39_INTERNAL_60f2e177_4_k_cu_dab78595_26014cuda3std3__45__cpo6cbeginE
	.align		8
        /*0030*/ 	.dword	_ZN39_INTERNAL_60f2e177_4_k_cu_dab78595_26014cuda3std3__45__cpo4cendE
	.align		8
        /*0038*/ 	.dword	_ZN39_INTERNAL_60f2e177_4_k_cu_dab78595_26014cuda3std3__441_GLOBAL__N__60f2e177_4_k_cu_dab78595_26016ignoreE
	.align		8
        /*0040*/ 	.dword	_ZN39_INTERNAL_60f2e177_4_k_cu_dab78595_26014cuda3std3__419piecewise_constructE
	.align		8
        /*0048*/ 	.dword	_ZN39_INTERNAL_60f2e177_4_k_cu_dab78595_26014cuda3std3__48in_placeE
	.align		8
        /*0050*/ 	.dword	_ZN39_INTERNAL_60f2e177_4_k_cu_dab78595_26014cuda3std6ranges3__45__cpo4swapE
	.align		8
        /*0058*/ 	.dword	_ZN39_INTERNAL_60f2e177_4_k_cu_dab78595_26014cuda3std6ranges3__45__cpo9iter_moveE
	.align		8
        /*0060*/ 	.dword	_ZN39_INTERNAL_60f2e177_4_k_cu_dab78595_26014cute7productE
	.align		8
        /*0068*/ 	.dword	_ZN39_INTERNAL_60f2e177_4_k_cu_dab78595_26014cute1_E
	.align		8
        /*0070*/ 	.dword	$str$27
	.align		8
        /*0078*/ 	.dword	$str$28
	.align		8
        /*0080*/ 	.dword	$str$29
	.align		8
        /*0088*/ 	.dword	$str$30


//--------------------- .text._ZN7cutlass13device_kernelINS_4conv6kernel13ConvUniversalINS1_16ConvProblemShapeILNS1_8OperatorE0ELi3EEENS1_10collective14CollectiveConvINS1_47MainloopSm100TmaUmmaWarpSpecializedImplicitGemmILS5_0ELi20ELi3ELi1ELi2EN4cute5tupleIJNSA_1CILi2EEENSC_ILi1EEESE_EEEEENSB_IJNSC_ILi256EEENSC_ILi64EEENSB_IJNSC_ILi32EEEEEEEEENS_6half_tESM_NSA_8TiledMMAINSA_8MMA_AtomIJNSA_26SM100_MMA_F16BF16_2x1SM_SSISM_SM_fLi256ELi64ELNSA_4UMMA5MajorE0ELSR_0ELNSQ_7ScaleInE0ELSS_0EEEEEENSA_6LayoutINSB_IJSE_SE_SE_EEENSB_IJNSC_ILi0EEESX_SX_EEEEENSB_IJNSA_10UnderscoreES10_S10_EEEEENS7_6detail27Sm100ImplicitGemmTileTraitsINSA_25SM100_TMA_2SM_LOAD_IM2COLENSA_14ComposedLayoutINSA_7SwizzleILi2ELi4ELi3EEENSA_18smem_ptr_flag_bitsILi16EEENSV_INSB_IJNSC_ILi8EEESJ_EEENSB_IJSJ_SE_EEEEEEEvEENS14_INSA_18SM100_TMA_2SM_LOADES1F_vEEEENS_8epilogue10collective18CollectiveEpilogueINS1K_23Sm100TmaWarpSpecializedILi3ELi2ELi32ELb1ELb0EEEJNSB_IJNSC_ILi128EEESI_SK_EEENSB_IJNSV_IS1P_SE_EENSV_ISJ_SE_EEEEESM_NSB_IJNSB_IJllllEEESE_SX_EEESM_S1V_NS1K_6fusion15FusionCallbacksIS1O_NS1W_17LinearCombinationISM_fSM_fLNS_15FloatRoundStyleE2EEES1Q_S1T_JEEENSA_5SM1004TMEM4LOAD26SM100_TMEM_LOAD_32dp32b32xENSA_20SM90_TMA_LOAD_IM2COLES1F_NSA_39AutoVectorizingCopyWithAssumedAlignmentILi128EEENSA_21SM90_TMA_STORE_IM2COLES1F_S28_S28_EEEvvEEEEvNT_6ParamsE --------------------------
	.section	.text._ZN7cutlass13device_kernelINS_4conv6kernel13ConvUniversalINS1_16ConvProblemShapeILNS1_8OperatorE0ELi3EEENS1_10collective14CollectiveConvINS1_47MainloopSm100TmaUmmaWarpSpecializedImplicitGemmILS5_0ELi20ELi3ELi1ELi2EN4cute5tupleIJNSA_1CILi2EEENSC_ILi1EEESE_EEEEENSB_IJNSC_ILi256EEENSC_ILi64EEENSB_IJNSC_ILi32EEEEEEEEENS_6half_tESM_NSA_8TiledMMAINSA_8MMA_AtomIJNSA_26SM100_MMA_F16BF16_2x1SM_SSISM_SM_fLi256ELi64ELNSA_4UMMA5MajorE0ELSR_0ELNSQ_7ScaleInE0ELSS_0EEEEEENSA_6LayoutINSB_IJSE_SE_SE_EEENSB_IJNSC_ILi0EEESX_SX_EEEEENSB_IJNSA_10UnderscoreES10_S10_EEEEENS7_6detail27Sm100ImplicitGemmTileTraitsINSA_25SM100_TMA_2SM_LOAD_IM2COLENSA_14ComposedLayoutINSA_7SwizzleILi2ELi4ELi3EEENSA_18smem_ptr_flag_bitsILi16EEENSV_INSB_IJNSC_ILi8EEESJ_EEENSB_IJSJ_SE_EEEEEEEvEENS14_INSA_18SM100_TMA_2SM_LOADES1F_vEEEENS_8epilogue10collective18CollectiveEpilogueINS1K_23Sm100TmaWarpSpecializedILi3ELi2ELi32ELb1ELb0EEEJNSB_IJNSC_ILi128EEESI_SK_EEENSB_IJNSV_IS1P_SE_EENSV_ISJ_SE_EEEEESM_NSB_IJNSB_IJllllEEESE_SX_EEESM_S1V_NS1K_6fusion15FusionCallbacksIS1O_NS1W_17LinearCombinationISM_fSM_fLNS_15FloatRoundStyleE2EEES1Q_S1T_JEEENSA_5SM1004TMEM4LOAD26SM100_TMEM_LOAD_32dp32b32xENSA_20SM90_TMA_LOAD_IM2COLES1F_NSA_39AutoVectorizingCopyWithAssumedAlignmentILi128EEENSA_21SM90_TMA_STORE_IM2COLES1F_S28_S28_EEEvvEEEEvNT_6ParamsE,"ax",@progbits
	.align	128
.text._ZN7cutlass13device_kernelINS_4conv6kernel13ConvUniversalINS1_16ConvProblemShapeILNS1_8OperatorE0ELi3EEENS1_10collective14CollectiveConvINS1_47MainloopSm100TmaUmmaWarpSpecializedImplicitGemmILS5_0ELi20ELi3ELi1ELi2EN4cute5tupleIJNSA_1CILi2EEENSC_ILi1EEESE_EEEEENSB_IJNSC_ILi256EEENSC_ILi64EEENSB_IJNSC_ILi32EEEEEEEEENS_6half_tESM_NSA_8TiledMMAINSA_8MMA_AtomIJNSA_26SM100_MMA_F16BF16_2x1SM_SSISM_SM_fLi256ELi64ELNSA_4UMMA5MajorE0ELSR_0ELNSQ_7ScaleInE0ELSS_0EEEEEENSA_6LayoutINSB_IJSE_SE_SE_EEENSB_IJNSC_ILi0EEESX_SX_EEEEENSB_IJNSA_10UnderscoreES10_S10_EEEEENS7_6detail27Sm100ImplicitGemmTileTraitsINSA_25SM100_TMA_2SM_LOAD_IM2COLENSA_14ComposedLayoutINSA_7SwizzleILi2ELi4ELi3EEENSA_18smem_ptr_flag_bitsILi16EEENSV_INSB_IJNSC_ILi8EEESJ_EEENSB_IJSJ_SE_EEEEEEEvEENS14_INSA_18SM100_TMA_2SM_LOADES1F_vEEEENS_8epilogue10collective18CollectiveEpilogueINS1K_23Sm100TmaWarpSpecializedILi3ELi2ELi32ELb1ELb0EEEJNSB_IJNSC_ILi128EEESI_SK_EEENSB_IJNSV_IS1P_SE_EENSV_ISJ_SE_EEEEESM_NSB_IJNSB_IJllllEEESE_SX_EEESM_S1V_NS1K_6fusion15FusionCallbacksIS1O_NS1W_17LinearCombinationISM_fSM_fLNS_15FloatRoundStyleE2EEES1Q_S1T_JEEENSA_5SM1004TMEM4LOAD26SM100_TMEM_LOAD_32dp32b32xENSA_20SM90_TMA_LOAD_IM2COLES1F_NSA_39AutoVectorizingCopyWithAssumedAlignmentILi128EEENSA_21SM90_TMA_STORE_IM2COLES1F_S28_S28_EEEvvEEEEvNT_6ParamsE:
        .type           _ZN7cutlass13device_kernelINS_4conv6kernel13ConvUniversalINS1_16ConvProblemShapeILNS1_8OperatorE0ELi3EEENS1_10collective14CollectiveConvINS1_47MainloopSm100TmaUmmaWarpSpecializedImplicitGemmILS5_0ELi20ELi3ELi1ELi2EN4cute5tupleIJNSA_1CILi2EEENSC_ILi1EEESE_EEEEENSB_IJNSC_ILi256EEENSC_ILi64EEENSB_IJNSC_ILi32EEEEEEEEENS_6half_tESM_NSA_8TiledMMAINSA_8MMA_AtomIJNSA_26SM100_MMA_F16BF16_2x1SM_SSISM_SM_fLi256ELi64ELNSA_4UMMA5MajorE0ELSR_0ELNSQ_7ScaleInE0ELSS_0EEEEEENSA_6LayoutINSB_IJSE_SE_SE_EEENSB_IJNSC_ILi0EEESX_SX_EEEEENSB_IJNSA_10UnderscoreES10_S10_EEEEENS7_6detail27Sm100ImplicitGemmTileTraitsINSA_25SM100_TMA_2SM_LOAD_IM2COLENSA_14ComposedLayoutINSA_7SwizzleILi2ELi4ELi3EEENSA_18smem_ptr_flag_bitsILi16EEENSV_INSB_IJNSC_ILi8EEESJ_EEENSB_IJSJ_SE_EEEEEEEvEENS14_INSA_18SM100_TMA_2SM_LOADES1F_vEEEENS_8epilogue10collective18CollectiveEpilogueINS1K_23Sm100TmaWarpSpecializedILi3ELi2ELi32ELb1ELb0EEEJNSB_IJNSC_ILi128EEESI_SK_EEENSB_IJNSV_IS1P_SE_EENSV_ISJ_SE_EEEEESM_NSB_IJNSB_IJllllEEESE_SX_EEESM_S1V_NS1K_6fusion15FusionCallbacksIS1O_NS1W_17LinearCombinationISM_fSM_fLNS_15FloatRoundStyleE2EEES1Q_S1T_JEEENSA_5SM1004TMEM4LOAD26SM100_TMEM_LOAD_32dp32b32xENSA_20SM90_TMA_LOAD_IM2COLES1F_NSA_39AutoVectorizingCopyWithAssumedAlignmentILi128EEENSA_21SM90_TMA_STORE_IM2COLES1F_S28_S28_EEEvvEEEEvNT_6ParamsE,@function
        .size           _ZN7cutlass13device_kernelINS_4conv6kernel13ConvUniversalINS1_16ConvProblemShapeILNS1_8OperatorE0ELi3EEENS1_10collective14CollectiveConvINS1_47MainloopSm100TmaUmmaWarpSpecializedImplicitGemmILS5_0ELi20ELi3ELi1ELi2EN4cute5tupleIJNSA_1CILi2EEENSC_ILi1EEESE_EEEEENSB_IJNSC_ILi256EEENSC_ILi64EEENSB_IJNSC_ILi32EEEEEEEEENS_6half_tESM_NSA_8TiledMMAINSA_8MMA_AtomIJNSA_26SM100_MMA_F16BF16_2x1SM_SSISM_SM_fLi256ELi64ELNSA_4UMMA5MajorE0ELSR_0ELNSQ_7ScaleInE0ELSS_0EEEEEENSA_6LayoutINSB_IJSE_SE_SE_EEENSB_IJNSC_ILi0EEESX_SX_EEEEENSB_IJNSA_10UnderscoreES10_S10_EEEEENS7_6detail27Sm100ImplicitGemmTileTraitsINSA_25SM100_TMA_2SM_LOAD_IM2COLENSA_14ComposedLayoutINSA_7SwizzleILi2ELi4ELi3EEENSA_18smem_ptr_flag_bitsILi16EEENSV_INSB_IJNSC_ILi8EEESJ_EEENSB_IJSJ_SE_EEEEEEEvEENS14_INSA_18SM100_TMA_2SM_LOADES1F_vEEEENS_8epilogue10collective18CollectiveEpilogueINS1K_23Sm100TmaWarpSpecializedILi3ELi2ELi32ELb1ELb0EEEJNSB_IJNSC_ILi128EEESI_SK_EEENSB_IJNSV_IS1P_SE_EENSV_ISJ_SE_EEEEESM_NSB_IJNSB_IJllllEEESE_SX_EEESM_S1V_NS1K_6fusion15FusionCallbacksIS1O_NS1W_17LinearCombinationISM_fSM_fLNS_15FloatRoundStyleE2EEES1Q_S1T_JEEENSA_5SM1004TMEM4LOAD26SM100_TMEM_LOAD_32dp32b32xENSA_20SM90_TMA_LOAD_IM2COLES1F_NSA_39AutoVectorizingCopyWithAssumedAlignmentILi128EEENSA_21SM90_TMA_STORE_IM2COLES1F_S28_S28_EEEvvEEEEvNT_6ParamsE,(.L_x_214 - _ZN7cutlass13device_kernelINS_4conv6kernel13ConvUniversalINS1_16ConvProblemShapeILNS1_8OperatorE0ELi3EEENS1_10collective14CollectiveConvINS1_47MainloopSm100TmaUmmaWarpSpecializedImplicitGemmILS5_0ELi20ELi3ELi1ELi2EN4cute5tupleIJNSA_1CILi2EEENSC_ILi1EEESE_EEEEENSB_IJNSC_ILi256EEENSC_ILi64EEENSB_IJNSC_ILi32EEEEEEEEENS_6half_tESM_NSA_8TiledMMAINSA_8MMA_AtomIJNSA_26SM100_MMA_F16BF16_2x1SM_SSISM_SM_fLi256ELi64ELNSA_4UMMA5MajorE0ELSR_0ELNSQ_7ScaleInE0ELSS_0EEEEEENSA_6LayoutINSB_IJSE_SE_SE_EEENSB_IJNSC_ILi0EEESX_SX_EEEEENSB_IJNSA_10UnderscoreES10_S10_EEEEENS7_6detail27Sm100ImplicitGemmTileTraitsINSA_25SM100_TMA_2SM_LOAD_IM2COLENSA_14ComposedLayoutINSA_7SwizzleILi2ELi4ELi3EEENSA_18smem_ptr_flag_bitsILi16EEENSV_INSB_IJNSC_ILi8EEESJ_EEENSB_IJSJ_SE_EEEEEEEvEENS14_INSA_18SM100_TMA_2SM_LOADES1F_vEEEENS_8epilogue10collective18CollectiveEpilogueINS1K_23Sm100TmaWarpSpecializedILi3ELi2ELi32ELb1ELb0EEEJNSB_IJNSC_ILi128EEESI_SK_EEENSB_IJNSV_IS1P_SE_EENSV_ISJ_SE_EEEEESM_NSB_IJNSB_IJllllEEESE_SX_EEESM_S1V_NS1K_6fusion15FusionCallbacksIS1O_NS1W_17LinearCombinationISM_fSM_fLNS_15FloatRoundStyleE2EEES1Q_S1T_JEEENSA_5SM1004TMEM4LOAD26SM100_TMEM_LOAD_32dp32b32xENSA_20SM90_TMA_LOAD_IM2COLES1F_NSA_39AutoVectorizingCopyWithAssumedAlignmentILi128EEENSA_21SM90_TMA_STORE_IM2COLES1F_S28_S28_EEEvvEEEEvNT_6ParamsE)
        .other          _ZN7cutlass13device_kernelINS_4conv6kernel13ConvUniversalINS1_16ConvProblemShapeILNS1_8OperatorE0ELi3EEENS1_10collective14CollectiveConvINS1_47MainloopSm100TmaUmmaWarpSpecializedImplicitGemmILS5_0ELi20ELi3ELi1ELi2EN4cute5tupleIJNSA_1CILi2EEENSC_ILi1EEESE_EEEEENSB_IJNSC_ILi256EEENSC_ILi64EEENSB_IJNSC_ILi32EEEEEEEEENS_6half_tESM_NSA_8TiledMMAINSA_8MMA_AtomIJNSA_26SM100_MMA_F16BF16_2x1SM_SSISM_SM_fLi256ELi64ELNSA_4UMMA5MajorE0ELSR_0ELNSQ_7ScaleInE0ELSS_0EEEEEENSA_6LayoutINSB_IJSE_SE_SE_EEENSB_IJNSC_ILi0EEESX_SX_EEEEENSB_IJNSA_10UnderscoreES10_S10_EEEEENS7_6detail27Sm100ImplicitGemmTileTraitsINSA_25SM100_TMA_2SM_LOAD_IM2COLENSA_14ComposedLayoutINSA_7SwizzleILi2ELi4ELi3EEENSA_18smem_ptr_flag_bitsILi16EEENSV_INSB_IJNSC_ILi8EEESJ_EEENSB_IJSJ_SE_EEEEEEEvEENS14_INSA_18SM100_TMA_2SM_LOADES1F_vEEEENS_8epilogue10collective18CollectiveEpilogueINS1K_23Sm100TmaWarpSpecializedILi3ELi2ELi32ELb1ELb0EEEJNSB_IJNSC_ILi128EEESI_SK_EEENSB_IJNSV_IS1P_SE_EENSV_ISJ_SE_EEEEESM_NSB_IJNSB_IJllllEEESE_SX_EEESM_S1V_NS1K_6fusion15FusionCallbacksIS1O_NS1W_17LinearCombinationISM_fSM_fLNS_15FloatRoundStyleE2EEES1Q_S1T_JEEENSA_5SM1004TMEM4LOAD26SM100_TMEM_LOAD_32dp32b32xENSA_20SM90_TMA_LOAD_IM2COLES1F_NSA_39AutoVectorizingCopyWithAssumedAlignmentILi128EEENSA_21SM90_TMA_STORE_IM2COLES1F_S28_S28_EEEvvEEEEvNT_6ParamsE,@"STO_CUDA_ENTRY STV_DEFAULT"
_ZN7cutlass13device_kernelINS_4conv6kernel13ConvUniversalINS1_16ConvProblemShapeILNS1_8OperatorE0ELi3EEENS1_10collective14CollectiveConvINS1_47MainloopSm100TmaUmmaWarpSpecializedImplicitGemmILS5_0ELi20ELi3ELi1ELi2EN4cute5tupleIJNSA_1CILi2EEENSC_ILi1EEESE_EEEEENSB_IJNSC_ILi256EEENSC_ILi64EEENSB_IJNSC_ILi32EEEEEEEEENS_6half_tESM_NSA_8TiledMMAINSA_8MMA_AtomIJNSA_26SM100_MMA_F16BF16_2x1SM_SSISM_SM_fLi256ELi64ELNSA_4UMMA5MajorE0ELSR_0ELNSQ_7ScaleInE0ELSS_0EEEEEENSA_6LayoutINSB_IJSE_SE_SE_EEENSB_IJNSC_ILi0EEESX_SX_EEEEENSB_IJNSA_10UnderscoreES10_S10_EEEEENS7_6detail27Sm100ImplicitGemmTileTraitsINSA_25SM100_TMA_2SM_LOAD_IM2COLENSA_14ComposedLayoutINSA_7SwizzleILi2ELi4ELi3EEENSA_18smem_ptr_flag_bitsILi16EEENSV_INSB_IJNSC_ILi8EEESJ_EEENSB_IJSJ_SE_EEEEEEEvEENS14_INSA_18SM100_TMA_2SM_LOADES1F_vEEEENS_8epilogue10collective18CollectiveEpilogueINS1K_23Sm100TmaWarpSpecializedILi3ELi2ELi32ELb1ELb0EEEJNSB_IJNSC_ILi128EEESI_SK_EEENSB_IJNSV_IS1P_SE_EENSV_ISJ_SE_EEEEESM_NSB_IJNSB_IJllllEEESE_SX_EEESM_S1V_NS1K_6fusion15FusionCallbacksIS1O_NS1W_17LinearCombinationISM_fSM_fLNS_15FloatRoundStyleE2EEES1Q_S1T_JEEENSA_5SM1004TMEM4LOAD26SM100_TMEM_LOAD_32dp32b32xENSA_20SM90_TMA_LOAD_IM2COLES1F_NSA_39AutoVectorizingCopyWithAssumedAlignmentILi128EEENSA_21SM90_TMA_STORE_IM2COLES1F_S28_S28_EEEvvEEEEvNT_6ParamsE:
[----:B------:R-:W1:Y:S01]  /*0000*/  LDC R1, c[0x0][0x37c] ;  /* 0x0000df00ff017b82 */ /* 0x000e620000000800 */
[----:B------:R-:W2:Y:S01]  /*0010*/  S2R R95, SR_TID.X ;  /* 0x00000000005f7919 */ /* 0x000ea20000002100 */
[----:B------:R-:W3:Y:S06]  /*0020*/  LDCU.64 UR8, c[0x0][0x990] ;  /* 0x00013200ff0877ac */ /* 0x000eec0008000a00 */
[----:B------:R-:W4:Y:S01]  /*0030*/  S2UR UR4, SR_CgaCtaId ;  /* 0x00000000000479c3 */ /* 0x000f220000008800 */
[----:B-1----:R-:W-:Y:S01]  /*0040*/  VIADD R1, R1, 0xfffffff8 ;  /* 0xfffffff801017836 */ /* 0x002fe20000000000 */
[----:B------:R-:W-:-:S02]  /*0050*/  PRMT R87, RZ, 0x7610, R87 ;  /* 0x00007610ff577816 */ /* 0x000fc40000000057 */
[----:B------:R-:W-:Y:S02]  /*0060*/  ELECT P1, URZ, PT ;  /* 0x0000000000ff782f */ /* 0x000fe40003820000 */
[----:B------:R-:W-:Y:S01]  /*0070*/  R2UR UR49, R1 ;  /* 0x00000000013172ca */ /* 0x000fe200000e0000 */
[----:B---3--:R-:W-:-:S04]  /*0080*/  UISETP.NE.U32.AND UP0, UPT, UR8, URZ, UPT ;  /* 0x000000ff0800728c */ /* 0x008fc8000bf05070 */
[----:B------:R-:W-:Y:S02]  /*0090*/  UISETP.NE.AND.EX UP0, UPT, UR9, URZ, UPT, UP0 ;  /* 0x000000ff0900728c */ /* 0x000fe4000bf05300 */
[----:B----4-:R-:W-:Y:S02]  /*00a0*/  ULOP3.LUT UR31, UR4, 0x1, URZ, 0xc0, !UPT ;  /* 0x00000001041f7892 */ /* 0x010fe4000f8ec0ff */
[----:B------:R-:W-:Y:S01]  /*00b0*/  ULOP3.LUT UR30, UR4, 0x1, URZ, 0x3c, !UPT ;  /* 0x00000001041e7892 */ /* 0x000fe2000f8e3cff */
[----:B--2---:R-:W-:-:S05]  /*00c0*/  SHF.R.U32.HI R88, RZ, 0x5, R95 ;  /* 0x00000005ff587819 */ /* 0x004fca000001165f */
[----:B------:R-:W1:Y:S02]  /*00d0*/  SHFL.IDX PT, R0, R88, RZ, 0x1f ;  /* 0x00001fff58007589 */ /* 0x000e6400000e0000 */
[----:B-1----:R-:W-:Y:S01]  /*00e0*/  R2UR UR18, R0 ;  /* 0x00000000001272ca */ /* 0x002fe200000e0000 */
[----:B------:R-:W-:-:S14]  /*00f0*/  BRA.U UP0, `(.L_x_0) ;  /* 0x0000000100307547 */ /* 0x000fdc000b800000 */
[----:B------:R-:W1:Y:S02]  /*0100*/  LDCU.64 UR4, c[0x0][0x988] ;  /* 0x00013100ff0477ac */ /* 0x000e640008000a00 */
[----:B-1----:R-:W-:-:S04]  /*0110*/  UISETP.NE.U32.AND UP0, UPT, UR4, URZ, UPT ;  /* 0x000000ff0400728c */ /* 0x002fc8000bf05070 */
[----:B------:R-:W-:-:S09]  /*0120*/  UISETP.NE.AND.EX UP0, UPT, UR5, URZ, UPT, UP0 ;  /* 0x000000ff0500728c */ /* 0x000fd2000bf05300 */
[----:B------:R-:W-:Y:S05]  /*0130*/  BRA.U !UP0, `(.L_x_1) ;  /* 0x0000000108147547 */ /* 0x000fea000b800000 */
[----:B------:R-:W1:Y:S01]  /*0140*/  LDC.64 R2, c[0x0][0x988] ;  /* 0x00026200ff027b82 */ /* 0x000e620000000a00 */
[----:B------:R-:W1:Y:S02]  /*0150*/  LDCU.64 UR4, c[0x0][0x358] ;  /* 0x00006b00ff0477ac */ /* 0x000e640008000a00 */
[----:B-1----:R1:W5:Y:S01]  /*0160*/  LDG.E R41, desc[UR4][R2.64] ;  /* 0x0000000402297981 */ /* 0x002362000c1e1900 */
[----:B------:R-:W-:Y:S01]  /*0170*/  HFMA2 R87, -RZ, RZ, 0, 5.9604644775390625e-08 ;  /* 0x00000001ff577431 */ /* 0x000fe200000001ff */
[----:B------:R-:W-:Y:S05]  /*0180*/  BRA `(.L_x_0) ;  /* 0x00000000000c7947 */ /* 0x000fea0003800000 */
.L_x_1:
[----:B------:R-:W1:Y:S01]  /*0190*/  LDCU UR4, c[0x0][0x980] ;  /* 0x00013000ff0477ac */ /* 0x000e620008000800 */
[----:B------:R-:W-:Y:S01]  /*01a0*/  HFMA2 R87, -RZ, RZ, 0, 5.9604644775390625e-08 ;  /* 0x00000001ff577431 */ /* 0x000fe200000001ff */
[----:B-1----:R-:W-:-:S07]  /*01b0*/  MOV R41, UR4 ;  /* 0x0000000400297c02 */ /* 0x002fce0008000f00 */
.L_x_0:
[----:B------:R-:W2:Y:S02]  /*01c0*/  LDCU.64 UR4, c[0x0][0x9b0] ;  /* 0x00013600ff0477ac */ /* 0x000ea40008000a00 */
[----:B--2---:R-:W-:-:S04]  /*01d0*/  UISETP.NE.U32.AND UP0, UPT, UR4, URZ, UPT ;  /* 0x000000ff0400728c */ /* 0x004fc8000bf05070 */
[----:B------:R-:W-:-:S09]  /*01e0*/  UISETP.NE.AND.EX UP0, UPT, UR5, URZ, UPT, UP0 ;  /* 0x000000ff0500728c */ /* 0x000fd2000bf05300 */
[----:B------:R-:W-:Y:S05]  /*01f0*/  BRA.U UP0, `(.L_x_2) ;  /* 0x0000000100287547 */ /* 0x000fea000b800000 */
[----:B------:R-:W2:Y:S02]  /*0200*/  LDCU.64 UR4, c[0x0][0x9a8] ;  /* 0x00013500ff0477ac */ /* 0x000ea40008000a00 */
[----:B--2---:R-:W-:-:S04]  /*0210*/  UISETP.NE.U32.AND UP0, UPT, UR4, URZ, UPT ;  /* 0x000000ff0400728c */ /* 0x004fc8000bf05070 */
[----:B------:R-:W-:-:S09]  /*0220*/  UISETP.NE.AND.EX UP0, UPT, UR5, URZ, UPT, UP0 ;  /* 0x000000ff0500728c */ /* 0x000fd2000bf05300 */
[----:B------:R-:W-:Y:S05]  /*0230*/  BRA.U !UP0, `(.L_x_3) ;  /* 0x0000000108107547 */ /* 0x000fea000b800000 */
[----:B------:R-:W2:Y:S01]  /*0240*/  LDC.64 R38, c[0x0][0x9a8] ;  /* 0x00026a00ff267b82 */ /* 0x000ea20000000a00 */
[----:B------:R-:W2:Y:S02]  /*0250*/  LDCU.64 UR4, c[0x0][0x358] ;  /* 0x00006b00ff0477ac */ /* 0x000ea40008000a00 */
[----:B--2---:R2:W5:Y:S01]  /*0260*/  LDG.E R38, desc[UR4][R38.64] ;  /* 0x0000000426267981 */ /* 0x004562000c1e1900 */
[----:B------:R-:W-:Y:S05]  /*0270*/  BRA `(.L_x_2) ;  /* 0x0000000000087947 */ /* 0x000fea0003800000 */
.L_x_3:
[----:B------:R-:W2:Y:S02]  /*0280*/  LDCU UR4, c[0x0][0x9a0] ;  /* 0x00013400ff0477ac */ /* 0x000ea40008000800 */
[----:B--2---:R-:W-:Y:S02]  /*0290*/  MOV R38, UR4 ;  /* 0x0000000400267c02 */ /* 0x004fe40008000f00 */
.L_x_2:
[----:B------:R-:W-:Y:S01]  /*02a0*/  IMAD.U32 R0, RZ, RZ, UR18 ;  /* 0x00000012ff007e24 */ /* 0x000fe2000f8e00ff */
[----:B------:R-:W-:Y:S04]  /*02b0*/  BSSY.RECONVERGENT B0, `(.L_x_4) ;  /* 0x000000c000007945 */ /* 0x000fe80003800200 */
[C---:B------:R-:W-:Y:S02]  /*02c0*/  ISETP.NE.OR P2, PT, R0.reuse, 0x1, !P1 ;  /* 0x000000010000780c */ /* 0x040fe40004f45670 */
[----:B------:R-:W-:-:S11]  /*02d0*/  ISETP.NE.OR P0, PT, R0, 0x3, !P1 ;  /* 0x000000030000780c */ /* 0x000fd60004f05670 */
[----:B------:R-:W-:Y:S05]  /*02e0*/  @P2 BRA `(.L_x_5) ;  /* 0x0000000000202947 */ /* 0x000fea0003800000 */
[----:B------:R-:W3:Y:S02]  /*02f0*/  LDCU.64 UR4, c[0x0][0x348] ;  /* 0x00006900ff0477ac */ /* 0x000ee40008000a00 */
[----:B---3--:R-:W-:Y:S02]  /*0300*/  UIADD3 UR6, UP1, UPT, UR4, 0x80, URZ ;  /* 0x0000008004067890 */ /* 0x008fe4000ff3e0ff */
[----:B------:R-:W-:Y:S02]  /*0310*/  UIADD3 UR4, UP0, UPT, UR4, 0x200, URZ ;  /* 0x0000020004047890 */ /* 0x000fe4000ff1e0ff */
[----:B------:R-:W-:Y:S02]  /*0320*/  UIADD3.X UR7, UPT, UPT, URZ, UR5, URZ, UP1, !UPT ;  /* 0x00000005ff077290 */ /* 0x000fe40008ffe4ff */
[----:B------:R-:W-:-:S07]  /*0330*/  UIADD3.X UR5, UPT, UPT, URZ, UR5, URZ, UP0, !UPT ;  /* 0x00000005ff057290 */ /* 0x000fce00087fe4ff */
[----:B------:R3:W-:Y:S02]  /*0340*/  UTMACCTL.PF [UR6] ;  /* 0x00000000060079b9 */ /* 0x0007e40008040000 */
[----:B------:R3:W-:Y:S02]  /*0350*/  UTMACCTL.PF [UR4] ;  /* 0x00000000040079b9 */ /* 0x0007e40008040000 */
[----:B---3--:R-:W-:Y:S01]  /*0360*/  NOP ;  /* 0x0000000000007918 */ /* 0x008fe20000000000 */
.L_x_5:
[----:B------:R-:W-:Y:S05]  /*0370*/  BSYNC.RECONVERGENT B0 ;  /* 0x0000000000007941 */ /* 0x000fea0003800200 */
.L_x_4:
[----:B------:R-:W-:Y:S04]  /*0380*/  BSSY.RECONVERGENT B0, `(.L_x_6) ;  /* 0x000000a000007945 */ /* 0x000fe80003800200 */
        /* <DEDUP_REMOVED lines=9> */
.L_x_7:
[----:B------:R-:W-:Y:S05]  /*0420*/  BSYNC.RECONVERGENT B0 ;  /* 0x0000000000007941 */ /* 0x000fea0003800200 */
.L_x_6:
[----:B------:R-:W3:Y:S01]  /*0430*/  LDCU.64 UR4, c[0x0][0x988] ;  /* 0x00013100ff0477ac */ /* 0x000ee20008000a00 */
[----:B------:R-:W-:Y:S02]  /*0440*/  UISETP.EQ.U32.AND UP2, UPT, UR8, URZ, UPT ;  /* 0x000000ff0800728c */ /* 0x000fe4000bf42070 */
[----:B------:R-:W-:Y:S02]  /*0450*/  UPLOP3.LUT UP3, UPT, UPT, UPT, UPT, 0x80, 0x8 ;  /* 0x000000000008789c */ /* 0x000fe40003f6f070 */
[----:B---3--:R-:W-:-:S04]  /*0460*/  UISETP.NE.U32.AND UP0, UPT, UR4, URZ, UPT ;  /* 0x000000ff0400728c */ /* 0x008fc8000bf05070 */
[----:B------:R-:W-:-:S04]  /*0470*/  UISETP.NE.AND.EX UP1, UPT, UR5, URZ, UPT, UP0 ;  /* 0x000000ff0500728c */ /* 0x000fc8000bf25300 */
[----:B------:R-:W-:-:S04]  /*0480*/  UISETP.EQ.OR.EX UP4, UPT, UR9, URZ, !UP1, UP2 ;  /* 0x000000ff0900728c */ /* 0x000fc8000cf82720 */
[----:B------:R-:W-:-:S06]  /*0490*/  UP2UR UR4, UPR, URZ, 0x10 ;  /* 0x00000010ff047883 */ /* 0x000fcc0008000000 */
[----:B------:R-:W-:Y:S01]  /*04a0*/  MOV R94, UR4 ;  /* 0x00000004005e7c02 */ /* 0x000fe20008000f00 */
[----:B------:R-:W-:Y:S06]  /*04b0*/  BRA.U !UP4, `(.L_x_8) ;  /* 0x000000010c207547 */ /* 0x000fec000b800000 */
[----:B------:R-:W-:Y:S01]  /*04c0*/  UISETP.NE.U32.AND UP2, UPT, UR8, URZ, UPT ;  /* 0x000000ff0800728c */ /* 0x000fe2000bf45070 */
[----:B-----5:R-:W-:Y:S01]  /*04d0*/  FSETP.NEU.AND P0, PT, R41, RZ, PT ;  /* 0x000000ff2900720b */ /* 0x020fe20003f0d000 */
[----:B------:R-:W-:Y:S02]  /*04e0*/  USEL UR4, URZ, 0xffffffff, UP1 ;  /* 0xffffffffff047887 */ /* 0x000fe40008800000 */
[----:B------:R-:W-:-:S10]  /*04f0*/  UISETP.NE.AND.EX UP2, UPT, UR9, URZ, UPT, UP2 ;  /* 0x000000ff0900728c */ /* 0x000fd4000bf45320 */
[----:B------:R-:W-:Y:S01]  /*0500*/  VOTEU.ANY UP0, P0 ;  /* 0x0000000000ff7886 */ /* 0x000fe20000000100 */
[----:B------:R-:W-:-:S04]  /*0510*/  @!UP2 USEL UR4, URZ, 0xffffffff, UP0 ;  /* 0xffffffffff04a887 */ /* 0x000fc80008000000 */
[----:B------:R-:W-:-:S04]  /*0520*/  ULOP3.LUT UR4, UR4, 0x1, URZ, 0xc0, !UPT ;  /* 0x0000000104047892 */ /* 0x000fc8000f8ec0ff */
[----:B------:R-:W-:-:S11]  /*0530*/  UISETP.NE.U32.AND UP3, UPT, UR4, 0x1, UPT ;  /* 0x000000010400788c */ /* 0x000fd6000bf65070 */
.L_x_8:
[----:B------:R-:W3:Y:S01]  /*0540*/  SHFL.IDX PT, R0, R88, RZ, 0x1f ;  /* 0x00001fff58007589 */ /* 0x000ee200000e0000 */
[----:B------:R-:W-:Y:S02]  /*0550*/  UISETP.NE.AND UP5, UPT, UR18, 0x2, UPT ;  /* 0x000000021200788c */ /* 0x000fe4000bfa5270 */
[----:B------:R-:W-:Y:S02]  /*0560*/  UISETP.NE.AND UP0, UPT, UR18, 0x2, UPT ;  /* 0x000000021200788c */ /* 0x000fe4000bf05270 */
[----:B------:R-:W-:Y:S02]  /*0570*/  UISETP.NE.OR UP2, UPT, UR31, URZ, UP5 ;  /* 0x000000ff1f00728c */ /* 0x000fe4000af45670 */
[----:B------:R-:W-:-:S04]  /*0580*/  USEL UR38, URZ, 0x1, UP0 ;  /* 0x00000001ff267887 */ /* 0x000fc80008000000 */
[----:B------:R-:W-:Y:S02]  /*0590*/  PLOP3.LUT P3, PT, P1, PT, UP2, 0xae, 0xea ;  /* 0x0000000000ea781c */ /* 0x000fe40000f6f52e */
[----:B---3--:R-:W-:-:S13]  /*05a0*/  ISETP.NE.AND P0, PT, R0, RZ, PT ;  /* 0x000000ff0000720c */ /* 0x008fda0003f05270 */
[----:B------:R-:W-:Y:S05]  /*05b0*/  @P0 BRA `(.L_x_9) ;  /* 0x0000000000d40947 */ /* 0x000fea0003800000 */
[----:B------:R-:W-:Y:S01]  /*05c0*/  ELECT P0, URZ, PT ;  /* 0x0000000000ff782f */ /* 0x000fe20003800000 */
[----:B------:R-:W-:-:S12]  /*05d0*/  BSSY.RECONVERGENT B0, `(.L_x_9) ;  /* 0x0000033000007945 */ /* 0x000fd80003800200 */
[----:B------:R-:W-:Y:S05]  /*05e0*/  @!P0 BRA `(.L_x_10) ;  /* 0x0000000000c48947 */ /* 0x000fea0003800000 */
[----:B------:R-:W3:Y:S01]  /*05f0*/  S2UR UR5, SR_CgaCtaId ;  /* 0x00000000000579c3 */ /* 0x000ee20000008800 */
[----:B------:R-:W-:Y:S01]  /*0600*/  UMOV UR4, 0x400 ;  /* 0x0000040000047882 */ /* 0x000fe20000000000 */
[----:B------:R-:W-:Y:S02]  /*0610*/  UMOV UR6, 0x1 ;  /* 0x0000000100067882 */ /* 0x000fe40000000000 */
[----:B------:R-:W-:-:S04]  /*0620*/  UIADD3 UR6, UPT, UPT, -UR6, 0x100000, URZ ;  /* 0x0010000006067890 */ /* 0x000fc8000fffe1ff */
[----:B------:R-:W-:Y:S02]  /*0630*/  USHF.L.U32 UR7, UR6, 0xb, URZ ;  /* 0x0000000b06077899 */ /* 0x000fe400080006ff */
[----:B------:R-:W-:Y:S02]  /*0640*/  USHF.L.U32 UR6, UR6, 0x1, URZ ;  /* 0x0000000106067899 */ /* 0x000fe400080006ff */
[----:B---3--:R-:W-:Y:S01]  /*0650*/  ULEA UR4, UR5, UR4, 0x18 ;  /* 0x0000000405047291 */ /* 0x008fe2000f8ec0ff */
[----:B------:R-:W3:Y:S11]  /*0660*/  FENCE.VIEW.ASYNC.S ;  /* 0x00000000000073c6 */ /* 0x000ef60000000000 */
[----:B---3--:R3:W4:Y:S01]  /*0670*/  SYNCS.EXCH.64 URZ, [UR4], UR6 ;  /* 0x0000000604ff75b2 */ /* 0x0087220008000100 */
[----:B------:R3:W1:Y:S01]  /*0680*/  SYNCS.EXCH.64 URZ, [UR4+0xa0], UR6 ;  /* 0x0000a00604ff75b2 */ /* 0x0006620008000100 */
        /* <DEDUP_REMOVED lines=37> */
[----:B------:R3:W1:Y:S02]  /*08e0*/  SYNCS.EXCH.64 URZ, [UR4+0x138], UR6 ;  /* 0x0001380604ff75b2 */ /* 0x0006640008000100 */
[----:B---34-:R-:W-:Y:S01]  /*08f0*/  NOP ;  /* 0x0000000000007918 */ /* 0x018fe20000000000 */
.L_x_10:
[----:B------:R-:W-:Y:S05]  /*0900*/  BSYNC.RECONVERGENT B0 ;  /* 0x0000000000007941 */ /* 0x000fea0003800200 */
.L_x_9:
[----:B------:R-:W3:Y:S01]  /*0910*/  SHFL.IDX PT, R0, R88, RZ, 0x1f ;  /* 0x00001fff58007589 */ /* 0x000ee200000e0000 */
[----:B------:R-:W-:Y:S01]  /*0920*/  NOP ;  /* 0x0000000000007918 */ /* 0x000fe20000000000 */
[----:B---3--:R-:W-:-:S13]  /*0930*/  ISETP.NE.AND P0, PT, R0, 0x1, PT ;  /* 0x000000010000780c */ /* 0x008fda0003f05270 */
[----:B------:R-:W-:Y:S05]  /*0940*/  @P0 BRA `(.L_x_11) ;  /* 0x0000000000500947 */ /* 0x000fea0003800000 */
[----:B------:R-:W3:Y:S01]  /*0950*/  S2UR UR5, SR_CgaCtaId ;  /* 0x00000000000579c3 */ /* 0x000ee20000008800 */
[----:B------:R-:W-:Y:S01]  /*0960*/  UMOV UR4, 0x400 ;  /* 0x0000040000047882 */ /* 0x000fe20000000000 */
[----:B------:R-:W-:Y:S01]  /*0970*/  UMOV UR8, 0x20 ;  /* 0x0000002000087882 */ /* 0x000fe20000000000 */
[----:B------:R-:W-:Y:S01]  /*0980*/  UMOV UR6, 0x80 ;  /* 0x0000008000067882 */ /* 0x000fe20000000000 */
[----:B------:R-:W-:-:S04]  /*0990*/  UIADD3 UR8, UPT, UPT, -UR8, 0x100000, URZ ;  /* 0x0010000008087890 */ /* 0x000fc8000fffe1ff */
[----:B------:R-:W-:Y:S02]  /*09a0*/  USHF.L.U32 UR9, UR8, 0xb, URZ ;  /* 0x0000000b08097899 */ /* 0x000fe400080006ff */
[----:B------:R-:W-:Y:S02]  /*09b0*/  USHF.L.U32 UR8, UR8, 0x1, URZ ;  /* 0x0000000108087899 */ /* 0x000fe400080006ff */
[----:B------:R-:W-:-:S04]  /*09c0*/  UIADD3 UR6, UPT, UPT, -UR6, 0x100000, URZ ;  /* 0x0010000006067890 */ /* 0x000fc8000fffe1ff */
[----:B------:R-:W-:Y:S02]  /*09d0*/  USHF.L.U32 UR7, UR6, 0xb, URZ ;  /* 0x0000000b06077899 */ /* 0x000fe400080006ff */
[----:B------:R-:W-:Y:S01]  /*09e0*/  USHF.L.U32 UR6, UR6, 0x1, URZ ;  /* 0x0000000106067899 */ /* 0x000fe200080006ff */
[----:B------:R-:W-:Y:S01]  /*09f0*/  ELECT P0, URZ, PT ;  /* 0x0000000000ff782f */ /* 0x000fe20003800000 */
[----:B---3--:R-:W-:Y:S01]  /*0a00*/  ULEA UR4, UR5, UR4, 0x18 ;  /* 0x0000000405047291 */ /* 0x008fe2000f8ec0ff */
[----:B------:R-:W3:Y:S11]  /*0a10*/  FENCE.VIEW.ASYNC.S ;  /* 0x00000000000073c6 */ /* 0x000ef60000000000 */
[----:B---3--:R3:W4:Y:S01]  /*0a20*/  SYNCS.EXCH.64 URZ, [UR4+0x140], UR8 ;  /* 0x0001400804ff75b2 */ /* 0x0087220008000100 */
[----:B------:R3:W1:Y:S01]  /*0a30*/  SYNCS.EXCH.64 URZ, [UR4+0x158], UR6 ;  /* 0x0001580604ff75b2 */ /* 0x0006620008000100 */
[----:B------:R3:W1:Y:S01]  /*0a40*/  SYNCS.EXCH.64 URZ, [UR4+0x148], UR8 ;  /* 0x0001480804ff75b2 */ /* 0x0006620008000100 */
[----:B------:R3:W1:Y:S01]  /*0a50*/  SYNCS.EXCH.64 URZ, [UR4+0x160], UR6 ;  /* 0x0001600604ff75b2 */ /* 0x0006620008000100 */
[----:B------:R3:W1:Y:S01]  /*0a60*/  SYNCS.EXCH.64 URZ, [UR4+0x150], UR8 ;  /* 0x0001500804ff75b2 */ /* 0x0006620008000100 */
[----:B------:R3:W1:Y:S01]  /*0a70*/  SYNCS.EXCH.64 URZ, [UR4+0x168], UR6 ;  /* 0x0001680604ff75b2 */ /* 0x0006620008000100 */
[----:B------:R-:W-:Y:S01]  /*0a80*/  NOP ;  /* 0x0000000000007918 */ /* 0x000fe20000000000 */
.L_x_11:
[----:B------:R-:W2:Y:S01]  /*0a90*/  SHFL.IDX PT, R0, R88, RZ, 0x1f ;  /* 0x00001fff58007589 */ /* 0x000ea200000e0000 */
[----:B------:R-:W-:Y:S01]  /*0aa0*/  NOP ;  /* 0x0000000000007918 */ /* 0x000fe20000000000 */
[----:B--2---:R-:W-:-:S13]  /*0ab0*/  ISETP.NE.AND P0, PT, R0, 0x3, PT ;  /* 0x000000030000780c */ /* 0x004fda0003f05270 */
[----:B------:R-:W-:Y:S05]  /*0ac0*/  @P0 BRA `(.L_x_12) ;  /* 0x0000000000300947 */ /* 0x000fea0003800000 */
[----:B------:R-:W2:Y:S01]  /*0ad0*/  S2UR UR5, SR_CgaCtaId ;  /* 0x00000000000579c3 */ /* 0x000ea20000008800 */
[----:B---3--:R-:W-:Y:S01]  /*0ae0*/  UMOV UR4, 0x400 ;  /* 0x0000040000047882 */ /* 0x008fe20000000000 */
[----:B------:R-:W-:Y:S01]  /*0af0*/  UMOV UR6, 0x20 ;  /* 0x0000002000067882 */ /* 0x000fe20000000000 */
[----:B------:R-:W-:Y:S01]  /*0b00*/  ELECT P0, URZ, PT ;  /* 0x0000000000ff782f */ /* 0x000fe20003800000 */
[----:B------:R-:W-:-:S04]  /*0b10*/  UIADD3 UR6, UPT, UPT, -UR6, 0x100000, URZ ;  /* 0x0010000006067890 */ /* 0x000fc8000fffe1ff */
[----:B------:R-:W-:Y:S02]  /*0b20*/  USHF.L.U32 UR7, UR6, 0xb, URZ ;  /* 0x0000000b06077899 */ /* 0x000fe400080006ff */
[----:B------:R-:W-:Y:S02]  /*0b30*/  USHF.L.U32 UR6, UR6, 0x1, URZ ;  /* 0x0000000106067899 */ /* 0x000fe400080006ff */
[----:B--2---:R-:W-:Y:S01]  /*0b40*/  ULEA UR4, UR5, UR4, 0x18 ;  /* 0x0000000405047291 */ /* 0x004fe2000f8ec0ff */
[----:B------:R-:W2:Y:S11]  /*0b50*/  FENCE.VIEW.ASYNC.S ;  /* 0x00000000000073c6 */ /* 0x000eb60000000000 */
[----:B--2---:R2:W3:Y:S01]  /*0b60*/  SYNCS.EXCH.64 URZ, [UR4+0x170], UR6 ;  /* 0x0001700604ff75b2 */ /* 0x0044e20008000100 */
[----:B------:R2:W1:Y:S01]  /*0b70*/  SYNCS.EXCH.64 URZ, [UR4+0x178], UR6 ;  /* 0x0001780604ff75b2 */ /* 0x0004620008000100 */
[----:B------:R-:W-:Y:S01]  /*0b80*/  NOP ;  /* 0x0000000000007918 */ /* 0x000fe20000000000 */
.L_x_12:
[----:B------:R-:W4:Y:S01]  /*0b90*/  SHFL.IDX PT, R0, R88, RZ, 0x1f ;  /* 0x00001fff58007589 */ /* 0x000f2200000e0000 */
[----:B------:R-:W-:Y:S01]  /*0ba0*/  NOP ;  /* 0x0000000000007918 */ /* 0x000fe20000000000 */
[----:B----4-:R-:W-:-:S13]  /*0bb0*/  ISETP.NE.AND P0, PT, R0, 0x4, PT ;  /* 0x000000040000780c */ /* 0x010fda0003f05270 */
[----:B------:R-:W-:Y:S05]  /*0bc0*/  @P0 BRA `(.L_x_13) ;  /* 0x0000000000440947 */ /* 0x000fea0003800000 */
[----:B------:R-:W4:Y:S01]  /*0bd0*/  S2UR UR5, SR_CgaCtaId ;  /* 0x00000000000579c3 */ /* 0x000f220000008800 */
[----:B--23--:R-:W-:Y:S01]  /*0be0*/  UMOV UR4, 0x1e0 ;  /* 0x000001e000047882 */ /* 0x00cfe20000000000 */
[----:B------:R-:W-:Y:S01]  /*0bf0*/  UMOV UR6, 0x400 ;  /* 0x0000040000067882 */ /* 0x000fe20000000000 */
[----:B------:R-:W-:Y:S01]  /*0c00*/  USEL UR4, UR4, 0x1a0, UP3 ;  /* 0x000001a004047887 */ /* 0x000fe20009800000 */
[----:B------:R-:W-:Y:S01]  /*0c10*/  UMOV UR8, 0x1 ;  /* 0x0000000100087882 */ /* 0x000fe20000000000 */
[----:B------:R-:W-:Y:S01]  /*0c20*/  ELECT P0, URZ, PT ;  /* 0x0000000000ff782f */ /* 0x000fe20003800000 */
[----:B------:R-:W-:-:S04]  /*0c30*/  UIADD3 UR8, UPT, UPT, -UR8, 0x100000, URZ ;  /* 0x0010000008087890 */ /* 0x000fc8000fffe1ff */
[----:B------:R-:W-:Y:S02]  /*0c40*/  USHF.L.U32 UR9, UR8, 0xb, URZ ;  /* 0x0000000b08097899 */ /* 0x000fe400080006ff */
[----:B------:R-:W-:Y:S02]  /*0c50*/  USHF.L.U32 UR8, UR8, 0x1, URZ ;  /* 0x0000000108087899 */ /* 0x000fe400080006ff */
[----:B----4-:R-:W-:Y:S02]  /*0c60*/  ULEA UR6, UR5, UR6, 0x18 ;  /* 0x0000000605067291 */ /* 0x010fe4000f8ec0ff */
[----:B------:R-:W-:-:S04]  /*0c70*/  UIADD3 UR4, UPT, UPT, -UR4, 0x100000, URZ ;  /* 0x0010000004047890 */ /* 0x000fc8000fffe1ff */
[----:B------:R-:W-:Y:S02]  /*0c80*/  USHF.L.U32 UR5, UR4, 0xb, URZ ;  /* 0x0000000b04057899 */ /* 0x000fe400080006ff */
[----:B------:R-:W-:Y:S01]  /*0c90*/  USHF.L.U32 UR4, UR4, 0x1, URZ ;  /* 0x0000000104047899 */ /* 0x000fe200080006ff */
[----:B------:R-:W2:Y:S03]  /*0ca0*/  FENCE.VIEW.ASYNC.S ;  /* 0x00000000000073c6 */ /* 0x000ea60000000000 */
[----:B--2---:R4:W2:Y:S08]  /*0cb0*/  SYNCS.EXCH.64 URZ, [UR6+0x180], UR8 ;  /* 0x0001800806ff75b2 */ /* 0x0048b00008000100 */
[----:B------:R4:W3:Y:S02]  /*0cc0*/  SYNCS.EXCH.64 URZ, [UR6+0x188], UR4 ;  /* 0x0001880406ff75b2 */ /* 0x0008e40008000100 */
[----:B----4-:R-:W-:Y:S01]  /*0cd0*/  NOP ;  /* 0x0000000000007918 */ /* 0x010fe20000000000 */
.L_x_13:
[----:B------:R-:W4:Y:S01]  /*0ce0*/  SHFL.IDX PT, R0, R88, RZ, 0x1f ;  /* 0x00001fff58007589 */ /* 0x000f2200000e0000 */
[----:B------:R-:W-:Y:S01]  /*0cf0*/  ISETP.NE.OR P1, PT, RZ, UR18, !P1 ;  /* 0x00000012ff007c0c */ /* 0x000fe2000cf25670 */
[----:B------:R-:W-:Y:S01]  /*0d00*/  NOP ;  /* 0x0000000000007918 */ /* 0x000fe20000000000 */
[----:B----4-:R-:W-:-:S13]  /*0d10*/  ISETP.NE.AND P0, PT, R0, 0x5, PT ;  /* 0x000000050000780c */ /* 0x010fda0003f05270 */
[----:B------:R-:W-:Y:S05]  /*0d20*/  @P0 BRA `(.L_x_14) ;  /* 0x0000000000480947 */ /* 0x000fea0003800000 */
[----:B------:R-:W4:Y:S01]  /*0d30*/  S2UR UR5, SR_CgaCtaId ;  /* 0x00000000000579c3 */ /* 0x000f220000008800 */
[----:B--23--:R-:W-:Y:S01]  /*0d40*/  UMOV UR4, 0x400 ;  /* 0x0000040000047882 */ /* 0x00cfe20000000000 */
        /* <DEDUP_REMOVED lines=9> */
[----:B----4-:R-:W-:Y:S01]  /*0de0*/  ULEA UR4, UR5, UR4, 0x18 ;  /* 0x0000000405047291 */ /* 0x010fe2000f8ec0ff */
[----:B------:R-:W2:Y:S11]  /*0df0*/  FENCE.VIEW.ASYNC.S ;  /* 0x00000000000073c6 */ /* 0x000eb60000000000 */
[----:B--2---:R4:W2:Y:S01]  /*0e00*/  SYNCS.EXCH.64 URZ, [UR4+0x190], UR6 ;  /* 0x0001900604ff75b2 */ /* 0x0048a20008000100 */
[----:B------:R4:W3:Y:S01]  /*0e10*/  SYNCS.EXCH.64 URZ, [UR4+0x1a0], UR8 ;  /* 0x0001a00804ff75b2 */ /* 0x0008e20008000100 */
[----:B------:R4:W1:Y:S01]  /*0e20*/  SYNCS.EXCH.64 URZ, [UR4+0x198], UR6 ;  /* 0x0001980604ff75b2 */ /* 0x0008620008000100 */
[----:B------:R4:W1:Y:S02]  /*0e30*/  SYNCS.EXCH.64 URZ, [UR4+0x1a8], UR8 ;  /* 0x0001a80804ff75b2 */ /* 0x0008640008000100 */
[----:B----4-:R-:W-:Y:S01]  /*0e40*/  NOP ;  /* 0x0000000000007918 */ /* 0x010fe20000000000 */
.L_x_14:
[----:B--23--:R-:W2:Y:S01]  /*0e50*/  S2UR UR7, SR_CgaCtaId ;  /* 0x00000000000779c3 */ /* 0x00cea20000008800 */
[----:B------:R-:W-:Y:S01]  /*0e60*/  VOTEU.ALL UP0, P1 ;  /* 0x0000000000ff7886 */ /* 0x000fe20000800000 */
[----:B------:R-:W-:Y:S01]  /*0e70*/  UMOV UR4, 0x20 ;  /* 0x0000002000047882 */ /* 0x000fe20000000000 */
[----:B------:R-:W-:Y:S01]  /*0e80*/  NOP ;  /* 0x0000000000007918 */ /* 0x000fe20000000000 */
[----:B-1----:R-:W-:Y:S01]  /*0e90*/  LOP3.LUT R3, R95, 0x1f, RZ, 0xc0, !PT ;  /* 0x0000001f5f037812 */ /* 0x002fe200078ec0ff */
[----:B------:R-:W-:Y:S01]  /*0ea0*/  UISETP.NE.AND UP4, UPT, UR18, URZ, UPT ;  /* 0x000000ff1200728c */ /* 0x000fe2000bf85270 */
[----:B------:R-:W-:Y:S01]  /*0eb0*/  @!UP0 UMOV UR6, 0x400 ;  /* 0x0000040000068882 */ /* 0x000fe20000000000 */
[----:B------:R-:W-:-:S04]  /*0ec0*/  @!UP0 UIADD3 UR4, UPT, UPT, -UR4, 0x100000, URZ ;  /* 0x0010000004048890 */ /* 0x000fc8000fffe1ff */
[----:B------:R-:W-:Y:S02]  /*0ed0*/  @!UP0 USHF.L.U32 UR5, UR4, 0xb, URZ ;  /* 0x0000000b04058899 */ /* 0x000fe400080006ff */
[----:B------:R-:W-:Y:S02]  /*0ee0*/  @!UP0 USHF.L.U32 UR4, UR4, 0x1, URZ ;  /* 0x0000000104048899 */ /* 0x000fe400080006ff */
[----:B--2---:R-:W-:Y:S01]  /*0ef0*/  @!UP0 ULEA UR6, UR7, UR6, 0x18 ;  /* 0x0000000607068291 */ /* 0x004fe2000f8ec0ff */
[----:B------:R-:W1:Y:S01]  /*0f00*/  LDCU UR7, c[0x0][0x36c] ;  /* 0x00006d80ff0777ac */ /* 0x000e620008000800 */
[----:B------:R-:W-:Y:S01]  /*0f10*/  VOTEU.ALL UP0, P1 ;  /* 0x0000000000ff7886 */ /* 0x000fe20000800000 */
[----:B------:R-:W2:Y:S09]  /*0f20*/  FENCE.VIEW.ASYNC.S ;  /* 0x00000000000073c6 */ /* 0x000eb20000000000 */
[----:B--2---:R2:W3:Y:S01]  /*0f30*/  @!UP0 SYNCS.EXCH.64 URZ, [UR6+0x1b0], UR4 ;  /* 0x0001b00406ff85b2 */ /* 0x0044e20008000100 */
[----:B-1----:R-:W-:-:S09]  /*0f40*/  UISETP.EQ.U32.AND UP6, UPT, UR7, 0x1, UPT ;  /* 0x000000010700788c */ /* 0x002fd2000bfc2070 */
[----:B--2---:R-:W-:Y:S05]  /*0f50*/  BRA.U !UP6, `(.L_x_15) ;  /* 0x000000010e087547 */ /* 0x004fea000b800000 */
[----:B---3--:R-:W-:Y:S01]  /*0f60*/  UCGABAR_ARV ;  /* 0x00000000000079c7 */ /* 0x008fe20008000000 */
[----:B------:R-:W-:Y:S05]  /*0f70*/  BRA `(.L_x_16) ;  /* 0x0000000000047947 */ /* 0x000fea0003800000 */
.L_x_15:
[----:B---3--:R-:W-:Y:S01]  /*0f80*/  NOP ;  /* 0x0000000000007918 */ /* 0x008fe20000000000 */
.L_x_16:
[----:B------:R-:W1:Y:S01]  /*0f90*/  S2UR UR20, SR_CTAID.X ;  /* 0x00000000001479c3 */ /* 0x000e620000002500 */
[----:B------:R-:W-:-:S05]  /*0fa0*/  CS2R.32 R93, SR_CgaSize ;  /* 0x00000000005d7805 */ /* 0x000fca0000008a00 */
[----:B------:R-:W-:-:S05]  /*0fb0*/  IMAD R93, R93, -0xa0, RZ ;  /* 0xffffff605d5d7824 */ /* 0x000fca00078e02ff */
[----:B------:R-:W-:-:S14]  /*0fc0*/  R2UR UR5, R93 ;  /* 0x000000005d0572ca */ /* 0x000fdc00000e0000 */
[----:B------:R-:W2:Y:S01]  /*0fd0*/  LDCU UR5, c[0x0][UR5+0x2b0] ;  /* 0x00005600050577ac */ /* 0x000ea20008000800 */
[----:B------:R-:W-:-:S05]  /*0fe0*/  CS2R.32 R93, SR_CgaSize ;  /* 0x00000000005d7805 */ /* 0x000fca0000008a00 */
[----:B------:R-:W-:-:S05]  /*0ff0*/  IMAD R93, R93, -0xa0, RZ ;  /* 0xffffff605d5d7824 */ /* 0x000fca00078e02ff */
[----:B------:R-:W-:-:S14]  /*1000*/  R2UR UR4, R93 ;  /* 0x000000005d0472ca */ /* 0x000fdc00000e0000 */
[----:B------:R-:W3:Y:S01]  /*1010*/  LDCU UR4, c[0x0][UR4+0x2b4] ;  /* 0x00005680040477ac */ /* 0x000ee20008000800 */
[----:B------:R-:W4:Y:S01]  /*1020*/  S2UR UR23, SR_CTAID.Y ;  /* 0x00000000001779c3 */ /* 0x000f220000002600 */
[----:B------:R-:W-:-:S05]  /*1030*/  CS2R.32 R93, SR_CgaSize ;  /* 0x00000000005d7805 */ /* 0x000fca0000008a00 */
[----:B------:R-:W-:-:S05]  /*1040*/  IMAD R93, R93, -0xa0, RZ ;  /* 0xffffff605d5d7824 */ /* 0x000fca00078e02ff */
[----:B------:R-:W-:-:S14]  /*1050*/  R2UR UR7, R93 ;  /* 0x000000005d0772ca */ /* 0x000fdc00000e0000 */
[----:B------:R-:W3:Y:S01]  /*1060*/  LDCU UR7, c[0x0][UR7+0x2a0] ;  /* 0x00005400070777ac */ /* 0x000ee20008000800 */
[----:B------:R-:W-:-:S05]  /*1070*/  CS2R.32 R93, SR_CgaSize ;  /* 0x00000000005d7805 */ /* 0x000fca0000008a00 */
[----:B------:R-:W-:-:S05]  /*1080*/  IMAD R93, R93, -0xa0, RZ ;  /* 0xffffff605d5d7824 */ /* 0x000fca00078e02ff */
[----:B------:R-:W-:-:S14]  /*1090*/  R2UR UR8, R93 ;  /* 0x000000005d0872ca */ /* 0x000fdc00000e0000 */
[----:B------:R-:W3:Y:S01]  /*10a0*/  LDCU UR8, c[0x0][UR8+0x2a4] ;  /* 0x00005480080877ac */ /* 0x000ee20008000800 */
[----:B------:R-:W3:Y:S01]  /*10b0*/  LDCU UR19, c[0x0][0xc24] ;  /* 0x00018480ff1377ac */ /* 0x000ee20008000800 */
[----:B------:R-:W3:Y:S01]  /*10c0*/  LDCU UR39, c[0x0][0xc24] ;  /* 0x00018480ff2777ac */ /* 0x000ee20008000800 */
[----:B-1----:R-:W-:Y:S01]  /*10d0*/  I2FP.F32.U32 R2, UR20 ;  /* 0x0000001400027c45 */ /* 0x002fe20008201000 */
[----:B------:R-:W1:Y:S04]  /*10e0*/  LDCU UR24, c[0x0][0xc30] ;  /* 0x00018600ff1877ac */ /* 0x000e680008000800 */
[----:B--2---:R-:W-:Y:S01]  /*10f0*/  FMUL R2, R2, UR5 ;  /* 0x0000000502027c20 */ /* 0x004fe20008400000 */
[----:B----4-:R-:W-:-:S05]  /*1100*/  I2FP.F32.U32 R0, UR23 ;  /* 0x0000001700007c45 */ /* 0x010fca0008201000 */
[----:B------:R-:W2:Y:S01]  /*1110*/  F2I.U32.TRUNC.NTZ R2, R2 ;  /* 0x0000000200027305 */ /* 0x000ea2000020f000 */
[----:B---3--:R-:W-:-:S07]  /*1120*/  FMUL R0, R0, UR4 ;  /* 0x0000000400007c20 */ /* 0x008fce0008400000 */
[----:B------:R-:W3:Y:S01]  /*1130*/  F2I.U32.TRUNC.NTZ R0, R0 ;  /* 0x0000000000007305 */ /* 0x000ee2000020f000 */
[----:B--2---:R-:W-:Y:S02]  /*1140*/  R2UR UR4, R2 ;  /* 0x00000000020472ca */ /* 0x004fe400000e0000 */
[----:B------:R-:W-:Y:S02]  /*1150*/  PRMT R2, RZ, 0x7610, R2 ;  /* 0x00007610ff027816 */ /* 0x000fe40000000002 */
[----:B---3--:R-:W-:Y:S02]  /*1160*/  R2UR UR6, R0 ;  /* 0x00000000000672ca */ /* 0x008fe400000e0000 */
[----:B------:R-:W-:-:S07]  /*1170*/  PRMT R0, RZ, 0x7610, R0 ;  /* 0x00007610ff007816 */ /* 0x000fce0000000000 */
[----:B------:R-:W-:-:S04]  /*1180*/  UIADD3 UR5, UPT, UPT, -UR4, URZ, URZ ;  /* 0x000000ff04057290 */ /* 0x000fc8000fffe1ff */
[----:B------:R-:W-:Y:S02]  /*1190*/  UIMAD UR5, UR7, UR5, UR20 ;  /* 0x00000005070572a4 */ /* 0x000fe4000f8e0214 */
[----:B------:R-:W-:-:S04]  /*11a0*/  UIADD3 UR4, UPT, UPT, -UR6, URZ, URZ ;  /* 0x000000ff06047290 */ /* 0x000fc8000fffe1ff */
[----:B------:R-:W-:Y:S01]  /*11b0*/  IMAD.U32 R93, RZ, RZ, UR5 ;  /* 0x00000005ff5d7e24 */ /* 0x000fe2000f8e00ff */
[----:B------:R-:W-:-:S06]  /*11c0*/  UIMAD UR4, UR8, UR4, UR23 ;  /* 0x00000004080472a4 */ /* 0x000fcc000f8e0217 */
[----:B------:R-:W-:Y:S01]  /*11d0*/  IMAD.U32 R92, RZ, RZ, UR4 ;  /* 0x00000004ff5c7e24 */ /* 0x000fe2000f8e00ff */
[----:B-1----:R-:W-:Y:S06]  /*11e0*/  BRA.U UP4, `(.L_x_17) ;  /* 0x0000000104307547 */ /* 0x002fec000b800000 */
[----:B------:R-:W-:Y:S01]  /*11f0*/  R2UR UR5, R92 ;  /* 0x000000005c0572ca */ /* 0x000fe200000e0000 */
[----:B------:R-:W-:Y:S01]  /*1200*/  UMOV UR7, 0x3 ;  /* 0x0000000300077882 */ /* 0x000fe20000000000 */
[----:B------:R-:W-:-:S11]  /*1210*/  R2UR UR4, R93 ;  /* 0x000000005d0472ca */ /* 0x000fd600000e0000 */
[----:B------:R-:W-:-:S04]  /*1220*/  UISETP.NE.AND UP0, UPT, UR5, URZ, UPT ;  /* 0x000000ff0500728c */ /* 0x000fc8000bf05270 */
[----:B------:R-:W-:Y:S02]  /*1230*/  UISETP.LT.U32.OR UP0, UPT, UR4, 0x2, !UP0 ;  /* 0x000000020400788c */ /* 0x000fe4000c701470 */
[----:B------:R-:W-:Y:S02]  /*1240*/  ULOP3.LUT UR4, UR4, 0xfffffffe, URZ, 0xc0, !UPT ;  /* 0xfffffffe04047892 */ /* 0x000fe4000f8ec0ff */
[----:B------:R-:W-:Y:S02]  /*1250*/  USEL UR6, URZ, 0x1, !UP0 ;  /* 0x00000001ff067887 */ /* 0x000fe4000c000000 */
[----:B------:R-:W-:Y:S02]  /*1260*/  USEL UR5, URZ, 0x2, !UP0 ;  /* 0x00000002ff057887 */ /* 0x000fe4000c000000 */
[----:B------:R-:W-:Y:S02]  /*1270*/  USHF.L.U32 UR4, UR7, UR4, URZ ;  /* 0x0000000407047299 */ /* 0x000fe400080006ff */
[----:B------:R-:W-:-:S04]  /*1280*/  UIADD3 UR5, UPT, UPT, UR6, UR5, URZ ;  /* 0x0000000506057290 */ /* 0x000fc8000fffe0ff */
[----:B------:R-:W-:Y:S02]  /*1290*/  IMAD.U32 R0, RZ, RZ, UR4 ;  /* 0x00000004ff007e24 */ /* 0x000fe4000f8e00ff */
[----:B------:R-:W-:-:S07]  /*12a0*/  IMAD.U32 R2, RZ, RZ, UR5 ;  /* 0x00000005ff027e24 */ /* 0x000fce000f8e00ff */
.L_x_17:
[----:B------:R-:W1:Y:S01]  /*12b0*/  S2UR UR54, SR_CTAID.Z ;  /* 0x00000000003679c3 */ /* 0x000e620000002700 */
[----:B------:R-:W-:Y:S01]  /*12c0*/  UISETP.GE.AND UP0, UPT, UR19, 0x1, UPT ;  /* 0x000000011300788c */ /* 0x000fe2000bf06270 */
[----:B------:R-:W-:-:S08]  /*12d0*/  UMOV UR53, UR20 ;  /* 0x0000001400357c82 */ /* 0x000fd00008000000 */
[----:B------:R-:W-:Y:S05]  /*12e0*/  BRA.U !UP0, `(.L_x_18) ;  /* 0x0000000108d47547 */ /* 0x000fea000b800000 */
[----:B------:R-:W2:Y:S01]  /*12f0*/  LDCU.128 UR12, c[0x0][0xc10] ;  /* 0x00018200ff0c77ac */ /* 0x000ea20008000c00 */
[----:B------:R-:W3:Y:S01]  /*1300*/  LDCU UR21, c[0x0][0xc0c] ;  /* 0x00018180ff1577ac */ /* 0x000ee20008000800 */
[----:B------:R-:W4:Y:S01]  /*1310*/  LDCU UR6, c[0x0][0x370] ;  /* 0x00006e00ff0677ac */ /* 0x000f220008000800 */
[----:B------:R-:W1:Y:S01]  /*1320*/  LDCU UR7, c[0x0][0x374] ;  /* 0x00006e80ff0777ac */ /* 0x000e620008000800 */
[----:B------:R-:W1:Y:S01]  /*1330*/  LDCU UR22, c[0x0][0xc20] ;  /* 0x00018400ff1677ac */ /* 0x000e620008000800 */
[----:B--2---:R-:W-:Y:S02]  /*1340*/  UIMAD.WIDE.U32 UR4, UR20, UR12, URZ ;  /* 0x0000000c140472a5 */ /* 0x004fe4000f8e00ff */
[----:B---3--:R-:W-:Y:S01]  /*1350*/  UISETP.NE.AND UP0, UPT, UR21, 0x1, UPT ;  /* 0x000000011500788c */ /* 0x008fe2000bf05270 */
[----:B------:R-:W2:Y:S01]  /*1360*/  LDCU.64 UR8, c[0x0][0xc28] ;  /* 0x00018500ff0877ac */ /* 0x000ea20008000a00 */
[----:B----4-:R-:W-:-:S03]  /*1370*/  UIMAD.WIDE.U32 UR10, UR6, UR12, URZ ;  /* 0x0000000c060a72a5 */ /* 0x010fc6000f8e00ff */
[----:B------:R-:W-:Y:S01]  /*1380*/  UMOV UR4, UR5 ;  /* 0x0000000500047c82 */ /* 0x000fe20008000000 */
[----:B------:R-:W-:Y:S02]  /*1390*/  UISETP.NE.AND UP2, UPT, UR19, 0x1, UPT ;  /* 0x000000011300788c */ /* 0x000fe4000bf45270 */
[----:B------:R-:W-:Y:S01]  /*13a0*/  USHF.R.U32.HI UR4, URZ, UR13, UR4 ;  /* 0x0000000dff047299 */ /* 0x000fe20008011604 */
[----:B------:R-:W-:Y:S01]  /*13b0*/  UMOV UR10, UR11 ;  /* 0x0000000b000a7c82 */ /* 0x000fe20008000000 */
[----:B------:R-:W-:Y:S02]  /*13c0*/  UIMAD.WIDE.U32 UR16, UR23, UR15, URZ ;  /* 0x0000000f171072a5 */ /* 0x000fe4000f8e00ff */
[----:B------:R-:W-:Y:S02]  /*13d0*/  USEL UR5, UR20, UR4, !UP0 ;  /* 0x0000000414057287 */ /* 0x000fe4000c000000 */
[----:B------:R-:W-:Y:S02]  /*13e0*/  @UP0 USHF.R.U32.HI UR6, URZ, UR13, UR10 ;  /* 0x0000000dff060299 */ /* 0x000fe4000801160a */
[----:B------:R-:W-:-:S02]  /*13f0*/  UISETP.NE.AND UP0, UPT, UR14, 0x1, UPT ;  /* 0x000000010e00788c */ /* 0x000fc4000bf05270 */
[----:B-1----:R-:W-:Y:S02]  /*1400*/  UIMAD.WIDE.U32 UR10, UR7, UR15, URZ ;  /* 0x0000000f070a72a5 */ /* 0x002fe4000f8e00ff */
[----:B--2---:R-:W-:Y:S01]  /*1410*/  UIMAD.WIDE.U32 UR12, UR6, UR8, URZ ;  /* 0x00000008060c72a5 */ /* 0x004fe2000f8e00ff */
[----:B------:R-:W-:Y:S01]  /*1420*/  UMOV UR4, UR17 ;  /* 0x0000001100047c82 */ /* 0x000fe20008000000 */
[----:B------:R-:W-:-:S03]  /*1430*/  UIADD3 UR53, UPT, UPT, -UR5, URZ, URZ ;  /* 0x000000ff05357290 */ /* 0x000fc6000fffe1ff */
[----:B------:R-:W-:Y:S01]  /*1440*/  UMOV UR10, UR11 ;  /* 0x0000000b000a7c82 */ /* 0x000fe20008000000 */
[----:B------:R-:W-:Y:S02]  /*1450*/  USHF.R.U32.HI UR4, URZ, UR22, UR4 ;  /* 0x00000016ff047299 */ /* 0x000fe40008011604 */
[----:B------:R-:W-:Y:S01]  /*1460*/  @UP0 USHF.R.U32.HI UR7, URZ, UR22, UR10 ;  /* 0x00000016ff070299 */ /* 0x000fe2000801160a */
[----:B------:R-:W-:Y:S01]  /*1470*/  UMOV UR12, UR13 ;  /* 0x0000000d000c7c82 */ /* 0x000fe20008000000 */
[----:B------:R-:W-:Y:S02]  /*1480*/  USEL UR4, UR23, UR4, !UP0 ;  /* 0x0000000417047287 */ /* 0x000fe4000c000000 */
[----:B------:R-:W-:Y:S02]  /*1490*/  UIMAD.WIDE.U32 UR10, UR7, UR8, URZ ;  /* 0x00000008070a72a5 */ /* 0x000fe4000f8e00ff */
[----:B------:R-:W-:Y:S02]  /*14a0*/  @UP2 USHF.R.U32.HI UR6, URZ, UR9, UR12 ;  /* 0x00000009ff062299 */ /* 0x000fe4000801160c */
[----:B------:R-:W-:-:S02]  /*14b0*/  UIMAD.WIDE.U32 UR12, UR4, UR8, URZ ;  /* 0x00000008040c72a5 */ /* 0x000fc4000f8e00ff */
[----:B------:R-:W-:Y:S01]  /*14c0*/  UIMAD UR53, UR21, UR53, UR20 ;  /* 0x00000035153572a4 */ /* 0x000fe2000f8e0214 */
[----:B------:R-:W-:Y:S02]  /*14d0*/  UMOV UR10, UR11 ;  /* 0x0000000b000a7c82 */ /* 0x000fe40008000000 */
[----:B------:R-:W-:Y:S02]  /*14e0*/  @UP2 USHF.R.U32.HI UR7, URZ, UR9, UR10 ;  /* 0x00000009ff072299 */ /* 0x000fe4000801160a */
[----:B------:R-:W-:Y:S02]  /*14f0*/  UIMAD UR10, UR6, UR19, URZ ;  /* 0x00000013060a72a4 */ /* 0x000fe4000f8e02ff */
[----:B------:R-:W-:-:S04]  /*1500*/  UIMAD UR7, UR7, UR19, URZ ;  /* 0x00000013070772a4 */ /* 0x000fc8000f8e02ff */
[----:B------:R-:W-:-:S03]  /*1510*/  UISETP.GE.AND UP0, UPT, UR4, UR7, UPT ;  /* 0x000000070400728c */ /* 0x000fc6000bf06270 */
[----:B------:R-:W-:Y:S01]  /*1520*/  UMOV UR7, UR13 ;  /* 0x0000000d00077c82 */ /* 0x000fe20008000000 */
[----:B------:R-:W-:Y:S02]  /*1530*/  UISETP.GE.OR UP0, UPT, UR5, UR10, UP0 ;  /* 0x0000000a0500728c */ /* 0x000fe40008706670 */
[----:B------:R-:W-:Y:S02]  /*1540*/  UIMAD.WIDE.U32 UR10, UR5, UR8, URZ ;  /* 0x00000008050a72a5 */ /* 0x000fe4000f8e00ff */
[----:B------:R-:W-:Y:S02]  /*1550*/  USHF.R.U32.HI UR7, URZ, UR9, UR7 ;  /* 0x00000009ff077299 */ /* 0x000fe40008011607 */
[----:B------:R-:W-:Y:S02]  /*1560*/  UIADD3 UR10, UPT, UPT, -UR4, URZ, URZ ;  /* 0x000000ff040a7290 */ /* 0x000fe4000fffe1ff */
[----:B------:R-:W-:Y:S02]  /*1570*/  USEL UR7, UR4, UR7, !UP2 ;  /* 0x0000000704077287 */ /* 0x000fe4000d000000 */
[----:B------:R-:W-:Y:S01]  /*1580*/  UIMAD UR10, UR14, UR10, UR23 ;  /* 0x0000000a0e0a72a4 */ /* 0x000fe2000f8e0217 */
[----:B------:R-:W-:-:S02]  /*1590*/  @!UP0 UMOV UR8, UR11 ;  /* 0x0000000b00088c82 */ /* 0x000fc40008000000 */
[----:B------:R-:W-:Y:S02]  /*15a0*/  @!UP0 USHF.R.U32.HI UR8, URZ, UR9, UR8 ;  /* 0x00000009ff088299 */ /* 0x000fe40008011608 */
[----:B------:R-:W-:Y:S02]  /*15b0*/  UIADD3 UR9, UPT, UPT, -UR7, URZ, URZ ;  /* 0x000000ff07097290 */ /* 0x000fe4000fffe1ff */
[----:B------:R-:W-:Y:S02]  /*15c0*/  @!UP0 USEL UR8, UR5, UR8, !UP2 ;  /* 0x0000000805088287 */ /* 0x000fe4000d000000 */
[----:B------:R-:W-:Y:S02]  /*15d0*/  UIMAD UR9, UR19, UR9, UR4 ;  /* 0x00000009130972a4 */ /* 0x000fe4000f8e0204 */
[----:B------:R-:W-:Y:S02]  /*15e0*/  @!UP0 UIADD3 UR7, UPT, UPT, UR7, -UR8, URZ ;  /* 0x8000000807078290 */ /* 0x000fe4000fffe0ff */
[----:B------:R-:W-:-:S02]  /*15f0*/  @!UP0 UIMAD UR6, UR9, UR6, UR8 ;  /* 0x00000006090682a4 */ /* 0x000fc4000f8e0208 */
[----:B------:R-:W-:-:S04]  /*1600*/  @!UP0 UIMAD UR4, UR7, UR19, UR5 ;  /* 0x00000013070482a4 */ /* 0x000fc8000f8e0205 */
[----:B------:R-:W-:Y:S01]  /*1610*/  UIMAD UR23, UR4, UR14, UR10 ;  /* 0x0000000e041772a4 */ /* 0x000fe2000f8e020a */
[----:B------:R-:W-:Y:S02]  /*1620*/  @!UP0 UMOV UR5, UR6 ;  /* 0x0000000600058c82 */ /* 0x000fe40008000000 */
[----:B------:R-:W-:-:S12]  /*1630*/  UIMAD UR53, UR5, UR21, UR53 ;  /* 0x00000015053572a4 */ /* 0x000fd8000f8e0235 */
.L_x_18:
[----:B------:R-:W-:-:S09]  /*1640*/  UISETP.NE.AND UP0, UPT, UR24, 0x1, UPT ;  /* 0x000000011800788c */ /* 0x000fd2000bf05270 */
[----:B------:R-:W-:Y:S05]  /*1650*/  BRA.U UP0, `(.L_x_19) ;  /* 0x0000000100407547 */ /* 0x000fea000b800000 */
[----:B------:R-:W2:Y:S01]  /*1660*/  LDCU.128 UR8, c[0x0][0xc10] ;  /* 0x00018200ff0877ac */ /* 0x000ea20008000c00 */
[----:B------:R-:W3:Y:S01]  /*1670*/  LDCU UR12, c[0x0][0xc0c] ;  /* 0x00018180ff0c77ac */ /* 0x000ee20008000800 */
[----:B------:R-:W4:Y:S01]  /*1680*/  LDCU UR13, c[0x0][0xc20] ;  /* 0x00018400ff0d77ac */ /* 0x000f220008000800 */
[----:B--2---:R-:W-:Y:S02]  /*1690*/  UIMAD.WIDE.U32 UR4, UR53, UR8, URZ ;  /* 0x00000008350472a5 */ /* 0x004fe4000f8e00ff */
[----:B------:R-:W-:Y:S02]  /*16a0*/  UIMAD.WIDE.U32 UR6, UR23, UR11, URZ ;  /* 0x0000000b170672a5 */ /* 0x000fe4000f8e00ff */
[----:B---3--:R-:W-:Y:S02]  /*16b0*/  UISETP.NE.AND UP0, UPT, UR12, 0x1, UPT ;  /* 0x000000010c00788c */ /* 0x008fe4000bf05270 */
[----:B------:R-:W-:-:S03]  /*16c0*/  USHF.R.U32.HI UR5, URZ, UR9, UR5 ;  /* 0x00000009ff057299 */ /* 0x000fc60008011605 */
[----:B------:R-:W-:Y:S01]  /*16d0*/  UMOV UR4, UR7 ;  /* 0x0000000700047c82 */ /* 0x000fe20008000000 */
[----:B------:R-:W-:Y:S02]  /*16e0*/  USEL UR5, UR53, UR5, !UP0 ;  /* 0x0000000535057287 */ /* 0x000fe4000c000000 */
[----:B------:R-:W-:Y:S02]  /*16f0*/  UISETP.NE.AND UP0, UPT, UR10, 0x1, UPT ;  /* 0x000000010a00788c */ /* 0x000fe4000bf05270 */
[----:B----4-:R-:W-:-:S04]  /*1700*/  USHF.R.U32.HI UR4, URZ, UR13, UR4 ;  /* 0x0000000dff047299 */ /* 0x010fc80008011604 */
[----:B------:R-:W-:-:S04]  /*1710*/  USEL UR4, UR23, UR4, !UP0 ;  /* 0x0000000417047287 */ /* 0x000fc8000c000000 */
[----:B------:R-:W-:Y:S02]  /*1720*/  UIADD3 UR6, UPT, UPT, -UR4, UR5, URZ ;  /* 0x0000000504067290 */ /* 0x000fe4000fffe1ff */
[----:B------:R-:W-:Y:S02]  /*1730*/  UIADD3 UR4, UPT, UPT, UR4, -UR5, URZ ;  /* 0x8000000504047290 */ /* 0x000fe4000fffe0ff */
[----:B------:R-:W-:Y:S02]  /*1740*/  UIMAD UR23, UR6, UR10, UR23 ;  /* 0x0000000a061772a4 */ /* 0x000fe4000f8e0217 */
[----:B------:R-:W-:-:S12]  /*1750*/  UIMAD UR53, UR4, UR12, UR53 ;  /* 0x0000000c043572a4 */ /* 0x000fd8000f8e0235 */
.L_x_19:
[----:B------:R-:W-:Y:S05]  /*1760*/  BRA.U !UP6, `(.L_x_20) ;  /* 0x000000010e0c7547 */ /* 0x000fea000b800000 */
[----:B------:R-:W-:Y:S01]  /*1770*/  UCGABAR_WAIT ;  /* 0x0000000000007dc7 */ /* 0x000fe20008000000 */
[----:B------:R-:W-:Y:S01]  /*1780*/  CCTL.IVALL ;  /* 0x00000000ff00798f */ /* 0x000fe20002000000 */
[----:B------:R-:W-:Y:S05]  /*1790*/  BRA `(.L_x_21) ;  /* 0x0000000000047947 */ /* 0x000fea0003800000 */
.L_x_20:
[----:B------:R-:W-:Y:S06]  /*17a0*/  BAR.SYNC.DEFER_BLOCKING 0x0 ;  /* 0x0000000000007b1d */ /* 0x000fec0000010000 */
.L_x_21:
[----:B------:R-:W-:Y:S05]  /*17b0*/  BRA.U UP5, `(.L_x_22) ;  /* 0x0000002505007547 */ /* 0x000fea000b800000 */
[----:B------:R-:W2:Y:S01]  /*17c0*/  LDCU UR5, c[0x0][0x388] ;  /* 0x00007100ff0577ac */ /* 0x000ea20008000800 */
[----:B------:R-:W-:Y:S01]  /*17d0*/  PLOP3.LUT P1, PT, PT, PT, UP3, 0x80, 0x8 ;  /* 0x000000000008781c */ /* 0x000fe20003f2f038 */
[----:B------:R-:W-:Y:S01]  /*17e0*/  IMAD.MOV.U32 R2, RZ, RZ, RZ ;  /* 0x000000ffff027224 */ /* 0x000fe200078e00ff */
[----:B------:R-:W-:Y:S01]  /*17f0*/  ISETP.EQ.OR P2, PT, R3, RZ, P3 ;  /* 0x000000ff0300720c */ /* 0x000fe20001f42670 */
[----:B------:R-:W3:Y:S01]  /*1800*/  LDCU UR8, c[0x0][0x38c] ;  /* 0x00007180ff0877ac */ /* 0x000ee20008000800 */
[----:B------:R-:W-:Y:S01]  /*1810*/  PLOP3.LUT P1, PT, P1, PT, PT, 0x8, 0x80 ;  /* 0x000000000080781c */ /* 0x000fe20000f2e170 */
[----:B------:R-:W4:Y:S01]  /*1820*/  LDCU.64 UR6, c[0x0][0x390] ;  /* 0x00007200ff0677ac */ /* 0x000f220008000a00 */
[----:B------:R-:W-:Y:S01]  /*1830*/  UISETP.NE.AND UP1, UPT, UR18, URZ, UPT ;  /* 0x000000ff1200728c */ /* 0x000fe2000bf25270 */
[----:B-1----:R-:W1:Y:S01]  /*1840*/  LDCU UR54, c[0x0][0x370] ;  /* 0x00006e00ff3677ac */ /* 0x002e620008000800 */
[----:B--2---:R-:W-:Y:S01]  /*1850*/  UIADD3 UR5, UPT, UPT, UR5, 0x1f, URZ ;  /* 0x0000001f05057890 */ /* 0x004fe2000fffe0ff */
[----:B------:R-:W2:Y:S03]  /*1860*/  LDCU.64 UR46, c[0x0][0x348] ;  /* 0x00006900ff2e77ac */ /* 0x000ea60008000a00 */
[----:B------:R-:W-:-:S02]  /*1870*/  USHF.R.S32.HI UR4, URZ, 0x1f, UR5 ;  /* 0x0000001fff047899 */ /* 0x000fc40008011405 */
[----:B------:R-:W-:Y:S02]  /*1880*/  USHF.L.U32 UR58, UR20, 0x7, URZ ;  /* 0x00000007143a7899 */ /* 0x000fe400080006ff */
[----:B------:R-:W-:Y:S02]  /*1890*/  ULEA.HI UR4, UR4, UR5, URZ, 0x5 ;  /* 0x0000000504047291 */ /* 0x000fe4000f8f28ff */
[----:B------:R-:W-:Y:S02]  /*18a0*/  USHF.L.U32 UR5, UR20, 0x5, URZ ;  /* 0x0000000514057899 */ /* 0x000fe400080006ff */
[----:B------:R-:W-:Y:S02]  /*18b0*/  USHF.R.S32.HI UR4, URZ, 0x5, UR4 ;  /* 0x00000005ff047899 */ /* 0x000fe40008011404 */
[----:B------:R-:W-:Y:S02]  /*18c0*/  ULOP3.LUT UR57, UR5, 0x20, URZ, 0xc0, !UPT ;  /* 0x0000002005397892 */ /* 0x000fe4000f8ec0ff */
[----:B---3--:R-:W-:Y:S01]  /*18d0*/  UIMAD UR4, UR4, UR8, URZ ;  /* 0x00000008040472a4 */ /* 0x008fe2000f8e02ff */
[----:B------:R-:W3:Y:S03]  /*18e0*/  LDCU UR52, c[0x0][0x374] ;  /* 0x00006e80ff3477ac */ /* 0x000ee60008000800 */
[----:B----4-:R-:W-:-:S02]  /*18f0*/  UIMAD UR4, UR4, UR6, URZ ;  /* 0x00000006040472a4 */ /* 0x010fc4000f8e02ff */
[----:B------:R-:W-:Y:S02]  /*1900*/  USEL UR38, UR38, 0x2, UP1 ;  /* 0x0000000226267887 */ /* 0x000fe40008800000 */
[----:B------:R-:W-:Y:S01]  /*1910*/  UIMAD UR55, UR4, UR7, URZ ;  /* 0x00000007043772a4 */ /* 0x000fe2000f8e02ff */
[----:B------:R-:W-:Y:S01]  /*1920*/  UMOV UR27, 0x1 ;  /* 0x00000001001b7882 */ /* 0x000fe20000000000 */
[----:B------:R-:W-:Y:S02]  /*1930*/  UMOV UR31, URZ ;  /* 0x000000ff001f7c82 */ /* 0x000fe40008000000 */
[----:B------:R-:W-:Y:S02]  /*1940*/  UISETP.NE.AND UP2, UPT, UR55, URZ, UPT ;  /* 0x000000ff3700728c */ /* 0x000fe4000bf45270 */
[----:B------:R-:W-:Y:S01]  /*1950*/  UISETP.LT.U32.AND UP0, UPT, UR55, 0x14, UPT ;  /* 0x000000143700788c */ /* 0x000fe2000bf01070 */
[----:B------:R-:W-:Y:S01]  /*1960*/  UMOV UR36, URZ ;  /* 0x000000ff00247c82 */ /* 0x000fe20008000000 */
[----:B------:R-:W-:-:S02]  /*1970*/  UMOV UR42, URZ ;  /* 0x000000ff002a7c82 */ /* 0x000fc40008000000 */
[----:B------:R-:W-:-:S04]  /*1980*/  USEL UR4, UR55, 0x14, UP0 ;  /* 0x0000001437047887 */ /* 0x000fc80008000000 */
[----:B------:R-:W-:Y:S02]  /*1990*/  UIADD3 UR5, UPT, UPT, UR4, -0x1, URZ ;  /* 0xffffffff04057890 */ /* 0x000fe4000fffe0ff */
[----:B------:R-:W-:Y:S02]  /*19a0*/  @!UP2 UIADD3 UR5, UPT, UPT, UR4, URZ, URZ ;  /* 0x000000ff0405a290 */ /* 0x000fe4000fffe0ff */
[----:B------:R-:W-:Y:S02]  /*19b0*/  UIADD3 UR51, UPT, UPT, UR55, -UR4, URZ ;  /* 0x8000000437337290 */ /* 0x000fe4000fffe0ff */
[----:B-123--:R-:W-:-:S12]  /*19c0*/  UIADD3 UR56, UPT, UPT, UR5, 0x1, URZ ;  /* 0x0000000105387890 */ /* 0x00efd8000fffe0ff */
.L_x_40:
[----:B------:R-:W1:Y:S01]  /*19d0*/  S2UR UR30, SR_CgaCtaId ;  /* 0x00000000001e79c3 */ /* 0x000e620000008800 */
[----:B------:R-:W-:Y:S01]  /*19e0*/  UMOV UR4, 0x400 ;  /* 0x0000040000047882 */ /* 0x000fe20000000000 */
[----:B------:R-:W-:Y:S01]  /*19f0*/  MOV R0, UR27 ;  /* 0x0000001b00007c02 */ /* 0x000fe20008000f00 */
[----:B------:R-:W-:Y:S02]  /*1a00*/  UISETP.NE.AND UP0, UPT, UR55, URZ, UPT ;  /* 0x000000ff3700728c */ /* 0x000fe4000bf05270 */
[----:B------:R-:W-:Y:S01]  /*1a10*/  ULEA UR19, UR23, UR57, 0x6 ;  /* 0x0000003917137291 */ /* 0x000fe2000f8e30ff */
[----:B------:R-:W-:Y:S01]  /*1a20*/  SHF.L.U32 R0, R0, 0x1f, RZ ;  /* 0x0000001f00007819 */ /* 0x000fe200000006ff */
[----:B------:R-:W-:Y:S01]  /*1a30*/  UMOV UR28, URZ ;  /* 0x000000ff001c7c82 */ /* 0x000fe20008000000 */
[----:B------:R-:W-:Y:S01]  /*1a40*/  UMOV UR22, URZ ;  /* 0x000000ff00167c82 */ /* 0x000fe20008000000 */
[----:B------:R-:W-:Y:S01]  /*1a50*/  UMOV UR21, URZ ;  /* 0x000000ff00157c82 */ /* 0x000fe20008000000 */
[----:B------:R-:W-:Y:S01]  /*1a60*/  UMOV UR20, URZ ;  /* 0x000000ff00147c82 */ /* 0x000fe20008000000 */
[----:B-1----:R-:W-:-:S04]  /*1a70*/  ULEA UR30, UR30, UR4, 0x18 ;  /* 0x000000041e1e7291 */ /* 0x002fc8000f8ec0ff */
[----:B------:R-:W-:-:S09]  /*1a80*/  ULEA UR4, UR31, UR30, 0x3 ;  /* 0x0000001e1f047291 */ /* 0x000fd2000f8e18ff */
[----:B------:R1:W2:Y:S01]  /*1a90*/  SYNCS.PHASECHK.TRANS64.TRYWAIT P0, [UR4+0xa0], R0 ;  /* 0x0000a000ff0075a7 */ /* 0x0002a20008001104 */
[----:B------:R-:W-:-:S04]  /*1aa0*/  ULEA.HI UR4, UR53, UR53, URZ, 0x1 ;  /* 0x0000003535047291 */ /* 0x000fc8000f8f08ff */
[----:B------:R-:W-:-:S04]  /*1ab0*/  USHF.L.U32 UR4, UR4, 0x7, URZ ;  /* 0x0000000704047899 */ /* 0x000fc800080006ff */
[----:B------:R-:W-:-:S04]  /*1ac0*/  ULOP3.LUT UR4, UR4, 0xffffff00, URZ, 0xc0, !UPT ;  /* 0xffffff0004047892 */ /* 0x000fc8000f8ec0ff */
[----:B------:R-:W-:Y:S01]  /*1ad0*/  ULOP3.LUT UR43, UR4, 0x80, UR58, 0xf8, !UPT ;  /* 0x00000080042b7892 */ /* 0x000fe2000f8ef83a */
[----:B------:R-:W-:Y:S11]  /*1ae0*/  BRA.U !UP0, `(.L_x_23) ;  /* 0x0000000508ac7547 */ /* 0x000ff6000b800000 */
[----:B------:R-:W3:Y:S01]  /*1af0*/  LDCU.128 UR12, c[0x0][0x480] ;  /* 0x00009000ff0c77ac */ /* 0x000ee20008000c00 */
[----:B------:R-:W4:Y:S01]  /*1b00*/  LDCU.128 UR8, c[0x0][0x490] ;  /* 0x00009200ff0877ac */ /* 0x000f220008000c00 */
[----:B------:R-:W1:Y:S01]  /*1b10*/  LDCU.64 UR20, c[0x0][0x4c0] ;  /* 0x00009800ff1477ac */ /* 0x000e620008000a00 */
[----:B------:R-:W1:Y:S01]  /*1b20*/  LDCU.64 UR16, c[0x0][0x4f0] ;  /* 0x00009e00ff1077ac */ /* 0x000e620008000a00 */
[----:B------:R-:W1:Y:S01]  /*1b30*/  LDCU UR18, c[0x0][0x4c8] ;  /* 0x00009900ff1277ac */ /* 0x000e620008000800 */
[----:B---3--:R-:W-:Y:S02]  /*1b40*/  UIMAD.WIDE.U32 UR4, UR43, UR13, URZ ;  /* 0x0000000d2b0472a5 */ /* 0x008fe4000f8e00ff */
[----:B------:R-:W-:Y:S02]  /*1b50*/  UISETP.NE.AND UP0, UPT, UR12, 0x1, UPT ;  /* 0x000000010c00788c */ /* 0x000fe4000bf05270 */
[----:B------:R-:W-:Y:S01]  /*1b60*/  USHF.R.U32.HI UR5, URZ, UR14, UR5 ;  /* 0x0000000eff057299 */ /* 0x000fe20008011605 */
[----:B------:R-:W3:Y:S03]  /*1b70*/  LDCU UR49, c[0x0][0x38c] ;  /* 0x00007180ff3177ac */ /* 0x000ee60008000800 */
[----:B------:R-:W-:-:S02]  /*1b80*/  USEL UR5, UR43, UR5, !UP0 ;  /* 0x000000052b057287 */ /* 0x000fc4000c000000 */
[----:B------:R-:W-:Y:S02]  /*1b90*/  UISETP.NE.AND UP0, UPT, UR15, 0x1, UPT ;  /* 0x000000010f00788c */ /* 0x000fe4000bf05270 */
[----:B----4-:R-:W-:Y:S01]  /*1ba0*/  UIMAD.WIDE.U32 UR6, UR5, UR8, URZ ;  /* 0x00000008050672a5 */ /* 0x010fe2000f8e00ff */
[----:B------:R-:W4:Y:S01]  /*1bb0*/  LDCU UR8, c[0x0][0x4a0] ;  /* 0x00009400ff0877ac */ /* 0x000f220008000800 */
[----:B------:R-:W1:Y:S05]  /*1bc0*/  LDCU UR23, c[0x0][0x4cc] ;  /* 0x00009980ff1777ac */ /* 0x000e6a0008000800 */
[----:B------:R-:W-:Y:S01]  /*1bd0*/  UMOV UR4, UR7 ;  /* 0x0000000700047c82 */ /* 0x000fe20008000000 */
[----:B------:R-:W1:Y:S01]  /*1be0*/  LDCU.64 UR40, c[0x0][0x390] ;  /* 0x00007200ff2877ac */ /* 0x000e620008000a00 */
[----:B------:R-:W-:Y:S01]  /*1bf0*/  USHF.R.U32.HI UR4, URZ, UR9, UR4 ;  /* 0x00000009ff047299 */ /* 0x000fe20008011604 */
[----:B------:R-:W1:Y:S03]  /*1c00*/  LDCU UR9, c[0x0][0x4ec] ;  /* 0x00009d80ff0977ac */ /* 0x000e660008000800 */
[----:B------:R-:W-:-:S02]  /*1c10*/  USEL UR4, UR5, UR4, !UP0 ;  /* 0x0000000405047287 */ /* 0x000fc4000c000000 */
[----:B------:R-:W-:Y:S02]  /*1c20*/  UISETP.NE.AND UP0, UPT, UR10, 0x1, UPT ;  /* 0x000000010a00788c */ /* 0x000fe4000bf05270 */
[----:B------:R-:W-:Y:S01]  /*1c30*/  UIMAD.WIDE.U32 UR6, UR4, UR11, URZ ;  /* 0x0000000b040672a5 */ /* 0x000fe2000f8e00ff */
[----:B------:R-:W1:Y:S01]  /*1c40*/  LDCU.64 UR24, c[0x0][0x4d0] ;  /* 0x00009a00ff1877ac */ /* 0x000e620008000a00 */
[----:B------:R-:W-:-:S05]  /*1c50*/  UIADD3 UR42, UPT, UPT, UR56, UR36, URZ ;  /* 0x00000024382a7290 */ /* 0x000fca000fffe0ff */
[----:B------:R-:W-:Y:S01]  /*1c60*/  UMOV UR6, UR7 ;  /* 0x0000000700067c82 */ /* 0x000fe20008000000 */
[----:B------:R-:W-:Y:S02]  /*1c70*/  UIADD3 UR7, UPT, UPT, -UR4, URZ, URZ ;  /* 0x000000ff04077290 */ /* 0x000fe4000fffe1ff */
[----:B----4-:R-:W-:Y:S02]  /*1c80*/  USHF.R.U32.HI UR6, URZ, UR8, UR6 ;  /* 0x00000008ff067299 */ /* 0x010fe40008011606 */
[----:B------:R-:W-:Y:S02]  /*1c90*/  UIADD3 UR8, UPT, UPT, -UR5, URZ, URZ ;  /* 0x000000ff05087290 */ /* 0x000fe4000fffe1ff */
[----:B------:R-:W-:Y:S02]  /*1ca0*/  USEL UR14, UR4, UR6, !UP0 ;  /* 0x00000006040e7287 */ /* 0x000fe4000c000000 */
[----:B------:R-:W-:Y:S02]  /*1cb0*/  UIMAD UR7, UR15, UR7, UR5 ;  /* 0x000000070f0772a4 */ /* 0x000fe4000f8e0205 */
[----:B------:R-:W-:-:S02]  /*1cc0*/  UIADD3 UR6, UPT, UPT, -UR14, URZ, URZ ;  /* 0x000000ff0e067290 */ /* 0x000fc4000fffe1ff */
[----:B------:R-:W-:Y:S02]  /*1cd0*/  UIMAD UR8, UR12, UR8, UR43 ;  /* 0x000000080c0872a4 */ /* 0x000fe4000f8e022b */
[----:B------:R-:W-:Y:S02]  /*1ce0*/  UIMAD UR13, UR10, UR6, UR4 ;  /* 0x000000060a0d72a4 */ /* 0x000fe4000f8e0204 */
[----:B-1----:R-:W-:Y:S02]  /*1cf0*/  UIMAD UR11, UR8, UR20, UR9 ;  /* 0x00000014080b72a4 */ /* 0x002fe4000f8e0209 */
[----:B------:R-:W-:Y:S01]  /*1d00*/  UIMAD UR12, UR7, UR21, UR16 ;  /* 0x00000015070c72a4 */ /* 0x000fe2000f8e0210 */
[----:B------:R-:W1:Y:S02]  /*1d10*/  LDCU.64 UR4, c[0x0][0x4f8] ;  /* 0x00009f00ff0477ac */ /* 0x000e640008000a00 */
[----:B------:R-:W4:Y:S01]  /*1d20*/  LDCU UR6, c[0x0][0x500] ;  /* 0x0000a000ff0677ac */ /* 0x000f220008000800 */
[----:B------:R-:W-:Y:S01]  /*1d30*/  UIMAD UR13, UR13, UR18, UR17 ;  /* 0x000000120d0d72a4 */ /* 0x000fe2000f8e0211 */
[----:B------:R-:W-:Y:S01]  /*1d40*/  UMOV UR28, URZ ;  /* 0x000000ff001c7c82 */ /* 0x000fe20008000000 */
[----:B------:R-:W-:Y:S01]  /*1d50*/  UMOV UR7, UR31 ;  /* 0x0000001f00077c82 */ /* 0x000fe20008000000 */
[----:B------:R-:W-:Y:S01]  /*1d60*/  UMOV UR20, URZ ;  /* 0x000000ff00147c82 */ /* 0x000fe20008000000 */
[----:B------:R-:W-:Y:S01]  /*1d70*/  UMOV UR21, URZ ;  /* 0x000000ff00157c82 */ /* 0x000fe20008000000 */
[----:B---3--:R-:W-:-:S07]  /*1d80*/  UMOV UR22, URZ ;  /* 0x000000ff00167c82 */ /* 0x008fce0008000000 */
.L_x_29:
[----:B------:R-:W-:Y:S01]  /*1d90*/  @!P3 MOV R3, 0x5000 ;  /* 0x000050000003b802 */ /* 0x000fe20000000f00 */
[----:B------:R-:W-:Y:S01]  /*1da0*/  ULEA UR9, UR7, UR30, 0x3 ;  /* 0x0000001e07097291 */ /* 0x000fe2000f8e18ff */
[----:B-12---:R-:W-:Y:S11]  /*1db0*/  @P0 BRA `(.L_x_24) ;  /* 0x0000000000100947 */ /* 0x006ff60003800000 */
[----:B------:R-:W-:Y:S04]  /*1dc0*/  MOV R0, UR27 ;  /* 0x0000001b00007c02 */ /* 0x000fe80008000f00 */
[----:B------:R-:W-:Y:S04]  /*1dd0*/  SHF.L.U32 R5, R0, 0x1f, RZ ;  /* 0x0000001f00057819 */ /* 0x000fe800000006ff */
[----:B------:R-:W2:Y:S02]  /*1de0*/  SYNCS.PHASECHK.TRANS64.TRYWAIT P0, [UR9+0xa0], R5 ;  /* 0x0000a005ff0075a7 */ /* 0x000ea40008001109 */
[----:B--2---:R-:W-:Y:S05]  /*1df0*/  @!P0 BRA `(.L_x_25) ;  /* 0x0000007400488947 */ /* 0x004fea0003800000 */
.L_x_24:
[----:B------:R3:W-:Y:S01]  /*1e00*/  @!P3 SYNCS.ARRIVE.TRANS64 RZ, [UR9], R3 ;  /* 0x00000003ffffb9a7 */ /* 0x0007e20008000009 */
[----:B------:R-:W-:Y:S04]  /*1e10*/  ULOP3.LUT UR8, UR38, 0x2, URZ, 0xfc, !UPT ;  /* 0x0000000226087892 */ /* 0x000fe8000f8efcff */
[----:B------:R-:W-:Y:S09]  /*1e20*/  UISETP.NE.AND UP0, UPT, UR8, 0x2, UPT ;  /* 0x000000020800788c */ /* 0x000ff2000bf05270 */
[----:B------:R-:W-:Y:S05]  /*1e30*/  BRA.U UP0, `(.L_x_26) ;  /* 0x0000000100047547 */ /* 0x000fea000b800000 */
[----:B-1--4-:R-:W-:Y:S05]  /*1e40*/  BPT.TRAP 0x1 ;  /* 0x000000040000795c */ /* 0x012fea0000300000 */
.L_x_26:
[----:B------:R-:W-:Y:S04]  /*1e50*/  BSSY.RECONVERGENT B0, `(.L_x_27) ;  /* 0x0000003000007945 */ /* 0x000fe80003800200 */
[----:B------:R-:W-:Y:S05]  /*1e60*/  @P2 BRA `(.L_x_28) ;  /* 0x0000000000042947 */ /* 0x000fea0003800000 */
[----:B-1--4-:R-:W-:Y:S05]  /*1e70*/  BPT.TRAP 0x1 ;  /* 0x000000040000795c */ /* 0x012fea0000300000 */
.L_x_28:
[----:B-1--4-:R-:W-:Y:S05]  /*1e80*/  BSYNC.RECONVERGENT B0 ;  /* 0x0000000000007941 */ /* 0x012fea0003800200 */
.L_x_27:
[----:B------:R-:W-:Y:S02]  /*1e90*/  UIADD3 UR8, UPT, UPT, UR7, 0x1, URZ ;  /* 0x0000000107087890 */ /* 0x000fe4000fffe0ff */
[----:B------:R-:W-:Y:S02]  /*1ea0*/  UIMAD UR15, UR20, UR23, UR4 ;  /* 0x00000017140f72a4 */ /* 0x000fe4000f8e0204 */
[----:B------:R-:W-:Y:S02]  /*1eb0*/  UISETP.NE.AND UP0, UPT, UR8, 0x14, UPT ;  /* 0x000000140800788c */ /* 0x000fe4000bf05270 */
[----:B------:R-:W-:Y:S02]  /*1ec0*/  ULEA UR17, UR7, UR30, 0xd ;  /* 0x0000001e07117291 */ /* 0x000fe4000f8e68ff */
[----:B------:R-:W-:Y:S02]  /*1ed0*/  USEL UR10, URZ, 0x1, UP0 ;  /* 0x00000001ff0a7887 */ /* 0x000fe40008000000 */
[----:B------:R-:W-:Y:S02]  /*1ee0*/  USEL UR31, UR8, URZ, UP0 ;  /* 0x000000ff081f7287 */ /* 0x000fe40008000000 */
[----:B------:R-:W-:Y:S02]  /*1ef0*/  ULOP3.LUT UR27, UR27, UR10, URZ, 0x3c, !UPT ;  /* 0x0000000a1b1b7292 */ /* 0x000fe4000f8e3cff */
[----:B------:R-:W-:Y:S02]  /*1f00*/  ULEA UR8, UR31, UR30, 0x3 ;  /* 0x0000001e1f087291 */ /* 0x000fe4000f8e18ff */
[----:B------:R-:W-:Y:S02]  /*1f10*/  ULEA UR16, UR7, UR30, 0xb ;  /* 0x0000001e07107291 */ /* 0x000fe4000f8e58ff */
[----:B------:R-:W-:Y:S01]  /*1f20*/  UIADD3 UR34, UP0, UPT, UR46, 0x80, URZ ;  /* 0x000000802e227890 */ /* 0x000fe2000ff1e0ff */
[----:B--2---:R-:W-:Y:S01]  /*1f30*/  MOV R0, UR27 ;  /* 0x0000001b00007c02 */ /* 0x004fe20008000f00 */
[----:B------:R-:W-:Y:S02]  /*1f40*/  ULOP3.LUT UR9, UR9, 0xfefffff8, URZ, 0xc0, !UPT ;  /* 0xfefffff809097892 */ /* 0x000fe4000f8ec0ff */
[----:B------:R-:W-:Y:S01]  /*1f50*/  USHF.L.U32 UR10, UR28, 0x5, URZ ;  /* 0x000000051c0a7899 */ /* 0x000fe200080006ff */
[----:B---3--:R-:W-:Y:S01]  /*1f60*/  SHF.L.U32 R3, R0, 0x1f, RZ ;  /* 0x0000001f00037819 */ /* 0x008fe200000006ff */
[----:B------:R-:W-:Y:S02]  /*1f70*/  UIADD3.X UR35, UPT, UPT, URZ, UR47, URZ, UP0, !UPT ;  /* 0x0000002fff237290 */ /* 0x000fe400087fe4ff */
[----:B------:R-:W-:Y:S01]  /*1f80*/  UIADD3 UR32, UP3, UPT, UR46, 0x200, URZ ;  /* 0x000002002e207890 */ /* 0x000fe2000ff7e0ff */
[----:B------:R3:W1:Y:S01]  /*1f90*/  SYNCS.PHASECHK.TRANS64.TRYWAIT P0, [UR8+0xa0], R3 ;  /* 0x0000a003ff0075a7 */ /* 0x0006620008001108 */
[----:B------:R-:W-:Y:S02]  /*1fa0*/  UIMAD UR8, UR21, UR24, UR5 ;  /* 0x00000018150872a4 */ /* 0x000fe4000f8e0205 */
[----:B------:R-:W-:Y:S02]  /*1fb0*/  UIMAD UR7, UR22, UR25, UR6 ;  /* 0x00000019160772a4 */ /* 0x000fe4000f8e0206 */
[----:B------:R-:W-:Y:S02]  /*1fc0*/  ULEA UR15, UR8, UR15, 0x5 ;  /* 0x0000000f080f7291 */ /* 0x000fe4000f8e28ff */
[----:B------:R-:W-:Y:S02]  /*1fd0*/  UIADD3 UR8, UPT, UPT, UR17, 0x6400, URZ ;  /* 0x0000640011087890 */ /* 0x000fe4000fffe0ff */
[----:B------:R-:W-:Y:S02]  /*1fe0*/  ULEA UR7, UR7, UR15, 0xa ;  /* 0x0000000f07077291 */ /* 0x000fe4000f8e50ff */
[----:B------:R-:W-:Y:S02]  /*1ff0*/  UIADD3.X UR33, UPT, UPT, URZ, UR47, URZ, UP3, !UPT ;  /* 0x0000002fff217290 */ /* 0x000fe40009ffe4ff */
[----:B------:R-:W-:Y:S02]  /*2000*/  UPRMT UR7, UR7, 0x5410, URZ ;  /* 0x0000541007077896 */ /* 0x000fe400080000ff */
[----:B------:R-:W-:Y:S02]  /*2010*/  UIADD3 UR16, UPT, UPT, UR16, 0x2e400, URZ ;  /* 0x0002e40010107890 */ /* 0x000fe4000fffe0ff */
[----:B------:R-:W-:Y:S02]  /*2020*/  UIADD3 UR37, UPT, UPT, UR20, 0x1, URZ ;  /* 0x0000000114257890 */ /* 0x000fe4000fffe0ff */
[----:B------:R-:W-:Y:S02]  /*2030*/  UIADD3 UR29, UPT, UPT, UR21, 0x1, URZ ;  /* 0x00000001151d7890 */ /* 0x000fe4000fffe0ff */
[----:B------:R-:W-:Y:S02]  /*2040*/  UISETP.NE.AND UP2, UPT, UR37, UR49, UPT ;  /* 0x000000312500728c */ /* 0x000fe4000bf45270 */
[----:B------:R-:W-:Y:S02]  /*2050*/  UIADD3 UR26, UPT, UPT, UR22, 0x1, URZ ;  /* 0x00000001161a7890 */ /* 0x000fe4000fffe0ff */
[----:B------:R-:W-:Y:S01]  /*2060*/  UIADD3 UR36, UPT, UPT, UR36, 0x1, URZ ;  /* 0x0000000124247890 */ /* 0x000fe2000fffe0ff */
[----:B------:R-:W-:Y:S01]  /*2070*/  UMOV UR44, 0x0 ;  /* 0x00000000002c7882 */ /* 0x000fe20000000000 */
[----:B------:R-:W-:Y:S01]  /*2080*/  UMOV UR45, 0x10000000 ;  /* 0x10000000002d7882 */ /* 0x000fe20000000000 */
[----:B------:R-:W-:Y:S01]  /*2090*/  UMOV UR17, UR9 ;  /* 0x0000000900117c82 */ /* 0x000fe20008000000 */
[----:B------:R2:W-:Y:S01]  /*20a0*/  UTMALDG.5D.IM2COL.2CTA [UR8], [UR34], UR7, desc[UR44] ;  /* 0x00002c08220073b4 */ /* 0x0005e20008261007 */
[----:B------:R-:W-:Y:S02]  /*20b0*/  UMOV UR18, UR10 ;  /* 0x0000000a00127c82 */ /* 0x000fe40008000000 */
[----:B------:R-:W-:Y:S04]  /*20c0*/  @UP2 UIADD3 UR29, UPT, UPT, UR21, URZ, URZ ;  /* 0x000000ff151d2290 */ /* 0x000fe8000fffe0ff */
[----:B------:R-:W-:Y:S01]  /*20d0*/  UISETP.NE.AND UP1, UPT, UR29, UR40, UPT ;  /* 0x000000281d00728c */ /* 0x000fe2000bf25270 */
[----:B------:R4:W-:Y:S10]  /*20e0*/  UTMALDG.5D.2CTA [UR16], [UR32], desc[UR44] ;  /* 0x00002c10200075b4 */ /* 0x0009f40008221000 */
[----:B------:R-:W-:Y:S04]  /*20f0*/  @UP1 UIADD3 UR26, UPT, UPT, UR22, URZ, URZ ;  /* 0x000000ff161a1290 */ /* 0x000fe8000fffe0ff */
[----:B------:R-:W-:Y:S02]  /*2100*/  UISETP.NE.AND UP0, UPT, UR26, UR41, UPT ;  /* 0x000000291a00728c */ /* 0x000fe4000bf05270 */
[----:B--2---:R-:W-:Y:S09]  /*2110*/  UIADD3 UR8, UPT, UPT, UR28, 0x1, URZ ;  /* 0x000000011c087890 */ /* 0x004ff2000fffe0ff */
[----:B------:R-:W-:Y:S01]  /*2120*/  @UP0 UIADD3 UR8, UPT, UPT, UR28, URZ, URZ ;  /* 0x000000ff1c080290 */ /* 0x000fe2000fffe0ff */
[----:B------:R-:W-:Y:S01]  /*2130*/  UMOV UR7, UR31 ;  /* 0x0000001f00077c82 */ /* 0x000fe20008000000 */
[----:B----4-:R-:W-:Y:S02]  /*2140*/  USEL UR22, UR26, URZ, UP0 ;  /* 0x000000ff1a167287 */ /* 0x010fe40008000000 */
[----:B------:R-:W-:Y:S02]  /*2150*/  UISETP.NE.AND UP0, UPT, UR36, UR42, UPT ;  /* 0x0000002a2400728c */ /* 0x000fe4000bf05270 */
[----:B------:R-:W-:Y:S02]  /*2160*/  USEL UR20, UR37, URZ, UP2 ;  /* 0x000000ff25147287 */ /* 0x000fe40009000000 */
[----:B------:R-:W-:Y:S01]  /*2170*/  USEL UR21, UR29, URZ, UP1 ;  /* 0x000000ff1d157287 */ /* 0x000fe20008800000 */
[----:B------:R-:W-:Y:S04]  /*2180*/  UMOV UR28, UR8 ;  /* 0x00000008001c7c82 */ /* 0x000fe80008000000 */
[----:B---3--:R-:W-:Y:S07]  /*2190*/  BRA.U UP0, `(.L_x_29) ;  /* 0xfffffff900fc7547 */ /* 0x008fee000b83ffff */
.L_x_23:
[----:B------:R-:W-:Y:S01]  /*21a0*/  ULEA UR4, UR31, UR30, 0x3 ;  /* 0x0000001e1f047291 */ /* 0x000fe2000f8e18ff */
[----:B-1----:R-:W-:Y:S01]  /*21b0*/  MOV R0, UR27 ;  /* 0x0000001b00007c02 */ /* 0x002fe20008000f00 */
[----:B------:R-:W-:Y:S01]  /*21c0*/  @!P1 SYNCS.ARRIVE.TRANS64.A1T0 RZ, [UR30+0x178], RZ ;  /* 0x000178ffffff99a7 */ /* 0x000fe2000810001e */
[----:B------:R-:W-:Y:S02]  /*21d0*/  UISETP.GE.AND UP0, UPT, UR51, 0x1, UPT ;  /* 0x000000013300788c */ /* 0x000fe4000bf06270 */
[----:B------:R-:W-:-:S04]  /*21e0*/  SHF.L.U32 R0, R0, 0x1f, RZ ;  /* 0x0000001f00007819 */ /* 0x000fc800000006ff */
[----:B--2---:R1:W2:Y:S03]  /*21f0*/  SYNCS.PHASECHK.TRANS64.TRYWAIT P0, [UR4+0xa0], R0 ;  /* 0x0000a000ff0075a7 */ /* 0x0042a60008001104 */
[----:B------:R-:W-:Y:S05]  /*2200*/  BRA.U !UP0, `(.L_x_30) ;  /* 0x0000000508a47547 */ /* 0x000fea000b800000 */
[----:B------:R-:W3:Y:S01]  /*2210*/  LDCU.128 UR8, c[0x0][0x480] ;  /* 0x00009000ff0877ac */ /* 0x000ee20008000c00 */
[----:B------:R-:W4:Y:S01]  /*2220*/  LDCU.128 UR32, c[0x0][0x490] ;  /* 0x00009200ff2077ac */ /* 0x000f220008000c00 */
[----:B------:R-:W1:Y:S01]  /*2230*/  LDCU UR13, c[0x0][0x4c8] ;  /* 0x00009900ff0d77ac */ /* 0x000e620008000800 */
        /* <DEDUP_REMOVED lines=10> */
[----:B------:R-:W1:Y:S05]  /*22e0*/  LDCU.64 UR40, c[0x0][0x390] ;  /* 0x00007200ff2877ac */ /* 0x000e6a0008000a00 */
[----:B------:R-:W-:Y:S01]  /*22f0*/  UMOV UR4, UR7 ;  /* 0x0000000700047c82 */ /* 0x000fe20008000000 */
[----:B------:R-:W1:Y:S01]  /*2300*/  LDCU.64 UR24, c[0x0][0x4d0] ;  /* 0x00009a00ff1877ac */ /* 0x000e620008000a00 */
[----:B------:R-:W-:Y:S01]  /*2310*/  USHF.R.U32.HI UR4, URZ, UR33, UR4 ;  /* 0x00000021ff047299 */ /* 0x000fe20008011604 */
[----:B------:R-:W4:Y:S03]  /*2320*/  LDCU.64 UR32, c[0x0][0x4c0] ;  /* 0x00009800ff2077ac */ /* 0x000f260008000a00 */
[----:B------:R-:W-:-:S02]  /*2330*/  USEL UR4, UR5, UR4, !UP0 ;  /* 0x0000000405047287 */ /* 0x000fc4000c000000 */
[----:B------:R-:W-:Y:S02]  /*2340*/  UISETP.NE.AND UP0, UPT, UR34, 0x1, UPT ;  /* 0x000000012200788c */ /* 0x000fe4000bf05270 */
[----:B------:R-:W-:Y:S02]  /*2350*/  UIMAD.WIDE.U32 UR6, UR4, UR35, URZ ;  /* 0x00000023040672a5 */ /* 0x000fe4000f8e00ff */
[----:B------:R-:W-:Y:S01]  /*2360*/  UIADD3 UR42, UPT, UPT, UR51, UR42, URZ ;  /* 0x0000002a332a7290 */ /* 0x000fe2000fffe0ff */
[----:B------:R-:W-:-:S04]  /*2370*/  UMOV UR37, UR51 ;  /* 0x0000003300257c82 */ /* 0x000fc80008000000 */
[----:B------:R-:W-:Y:S01]  /*2380*/  UMOV UR6, UR7 ;  /* 0x0000000700067c82 */ /* 0x000fe20008000000 */
[----:B------:R-:W-:Y:S02]  /*2390*/  UIADD3 UR7, UPT, UPT, -UR5, URZ, URZ ;  /* 0x000000ff05077290 */ /* 0x000fe4000fffe1ff */
[----:B---3--:R-:W-:Y:S02]  /*23a0*/  USHF.R.U32.HI UR6, URZ, UR9, UR6 ;  /* 0x00000009ff067299 */ /* 0x008fe40008011606 */
[----:B------:R-:W-:Y:S02]  /*23b0*/  UIMAD UR7, UR8, UR7, UR43 ;  /* 0x00000007080772a4 */ /* 0x000fe4000f8e022b */
[----:B------:R-:W-:Y:S02]  /*23c0*/  USEL UR14, UR4, UR6, !UP0 ;  /* 0x00000006040e7287 */ /* 0x000fe4000c000000 */
[----:B------:R-:W-:Y:S02]  /*23d0*/  UIADD3 UR6, UPT, UPT, -UR4, URZ, URZ ;  /* 0x000000ff04067290 */ /* 0x000fe4000fffe1ff */
[----:B------:R-:W-:-:S02]  /*23e0*/  UIADD3 UR9, UPT, UPT, -UR14, URZ, URZ ;  /* 0x000000ff0e097290 */ /* 0x000fc4000fffe1ff */
[----:B------:R-:W-:Y:S02]  /*23f0*/  UIMAD UR12, UR11, UR6, UR5 ;  /* 0x000000060b0c72a4 */ /* 0x000fe4000f8e0205 */
[----:B------:R-:W-:Y:S02]  /*2400*/  UIMAD UR9, UR34, UR9, UR4 ;  /* 0x00000009220972a4 */ /* 0x000fe4000f8e0204 */
[----:B----4-:R-:W-:Y:S01]  /*2410*/  UIMAD UR11, UR7, UR32, UR10 ;  /* 0x00000020070b72a4 */ /* 0x010fe2000f8e020a */
[----:B------:R-:W3:Y:S02]  /*2420*/  LDCU UR43, c[0x0][0x38c] ;  /* 0x00007180ff2b77ac */ /* 0x000ee40008000800 */
[----:B------:R-:W4:Y:S01]  /*2430*/  LDCU UR6, c[0x0][0x500] ;  /* 0x0000a000ff0677ac */ /* 0x000f220008000800 */
[----:B------:R-:W2:Y:S01]  /*2440*/  LDCU.64 UR4, c[0x0][0x4f8] ;  /* 0x00009f00ff0477ac */ /* 0x000ea20008000a00 */
[----:B-1----:R-:W-:Y:S02]  /*2450*/  UIMAD UR12, UR12, UR33, UR16 ;  /* 0x000000210c0c72a4 */ /* 0x002fe4000f8e0210 */
[----:B------:R-:W-:Y:S01]  /*2460*/  UIMAD UR13, UR9, UR13, UR17 ;  /* 0x0000000d090d72a4 */ /* 0x000fe2000f8e0211 */
[----:B------:R-:W-:-:S11]  /*2470*/  UMOV UR7, UR31 ;  /* 0x0000001f00077c82 */ /* 0x000fd60008000000 */
.L_x_36:
[----:B------:R-:W-:Y:S01]  /*2480*/  @!P3 MOV R3, 0x5000 ;  /* 0x000050000003b802 */ /* 0x000fe20000000f00 */
[----:B------:R-:W-:Y:S01]  /*2490*/  ULEA UR9, UR7, UR30, 0x3 ;  /* 0x0000001e07097291 */ /* 0x000fe2000f8e18ff */
[----:B--2---:R-:W-:Y:S11]  /*24a0*/  @P0 BRA `(.L_x_31) ;  /* 0x0000000000100947 */ /* 0x004ff60003800000 */
[----:B------:R-:W-:Y:S04]  /*24b0*/  MOV R0, UR27 ;  /* 0x0000001b00007c02 */ /* 0x000fe80008000f00 */
[----:B------:R-:W-:Y:S04]  /*24c0*/  SHF.L.U32 R5, R0, 0x1f, RZ ;  /* 0x0000001f00057819 */ /* 0x000fe800000006ff */
[----:B------:R-:W1:Y:S02]  /*24d0*/  SYNCS.PHASECHK.TRANS64.TRYWAIT P0, [UR9+0xa0], R5 ;  /* 0x0000a005ff0075a7 */ /* 0x000e640008001109 */
[----:B-1----:R-:W-:Y:S05]  /*24e0*/  @!P0 BRA `(.L_x_32) ;  /* 0x0000006c00a48947 */ /* 0x002fea0003800000 */
.L_x_31:
[----:B------:R2:W-:Y:S01]  /*24f0*/  @!P3 SYNCS.ARRIVE.TRANS64 RZ, [UR9], R3 ;  /* 0x00000003ffffb9a7 */ /* 0x0005e20008000009 */
[----:B------:R-:W-:Y:S04]  /*2500*/  ULOP3.LUT UR8, UR38, 0x2, URZ, 0xfc, !UPT ;  /* 0x0000000226087892 */ /* 0x000fe8000f8efcff */
[----:B------:R-:W-:Y:S09]  /*2510*/  UISETP.NE.AND UP0, UPT, UR8, 0x2, UPT ;  /* 0x000000020800788c */ /* 0x000ff2000bf05270 */
[----:B------:R-:W-:Y:S05]  /*2520*/  BRA.U UP0, `(.L_x_33) ;  /* 0x0000000100047547 */ /* 0x000fea000b800000 */
[----:B---34-:R-:W-:Y:S05]  /*2530*/  BPT.TRAP 0x1 ;  /* 0x000000040000795c */ /* 0x018fea0000300000 */
.L_x_33:
[----:B------:R-:W-:Y:S04]  /*2540*/  BSSY.RECONVERGENT B0, `(.L_x_34) ;  /* 0x0000003000007945 */ /* 0x000fe80003800200 */
[----:B------:R-:W-:Y:S05]  /*2550*/  @P2 BRA `(.L_x_35) ;  /* 0x0000000000042947 */ /* 0x000fea0003800000 */
[----:B---34-:R-:W-:Y:S05]  /*2560*/  BPT.TRAP 0x1 ;  /* 0x000000040000795c */ /* 0x018fea0000300000 */
.L_x_35:
[----:B---34-:R-:W-:Y:S05]  /*2570*/  BSYNC.RECONVERGENT B0 ;  /* 0x0000000000007941 */ /* 0x018fea0003800200 */
.L_x_34:
[----:B------:R-:W-:Y:S02]  /*2580*/  UIADD3 UR8, UPT, UPT, UR7, 0x1, URZ ;  /* 0x0000000107087890 */ /* 0x000fe4000fffe0ff */
[----:B------:R-:W-:Y:S02]  /*2590*/  UIMAD UR16, UR20, UR23, UR4 ;  /* 0x00000017141072a4 */ /* 0x000fe4000f8e0204 */
[----:B------:R-:W-:Y:S02]  /*25a0*/  UISETP.NE.AND UP0, UPT, UR8, 0x14, UPT ;  /* 0x000000140800788c */ /* 0x000fe4000bf05270 */
[----:B------:R-:W-:Y:S02]  /*25b0*/  UIMAD UR15, UR21, UR24, UR5 ;  /* 0x00000018150f72a4 */ /* 0x000fe4000f8e0205 */
[----:B------:R-:W-:Y:S02]  /*25c0*/  USEL UR10, URZ, 0x1, UP0 ;  /* 0x00000001ff0a7887 */ /* 0x000fe40008000000 */
[----:B------:R-:W-:Y:S02]  /*25d0*/  USEL UR31, UR8, URZ, UP0 ;  /* 0x000000ff081f7287 */ /* 0x000fe40008000000 */
[----:B------:R-:W-:Y:S02]  /*25e0*/  ULOP3.LUT UR27, UR27, UR10, URZ, 0x3c, !UPT ;  /* 0x0000000a1b1b7292 */ /* 0x000fe4000f8e3cff */
[----:B------:R-:W-:Y:S02]  /*25f0*/  ULEA UR8, UR31, UR30, 0x3 ;  /* 0x0000001e1f087291 */ /* 0x000fe4000f8e18ff */
[----:B------:R-:W-:Y:S02]  /*2600*/  ULEA UR17, UR7, UR30, 0xb ;  /* 0x0000001e07117291 */ /* 0x000fe4000f8e58ff */
[----:B------:R-:W-:Y:S01]  /*2610*/  ULEA UR15, UR15, UR16, 0x5 ;  /* 0x000000100f0f7291 */ /* 0x000fe2000f8e28ff */
[----:B-1----:R-:W-:Y:S01]  /*2620*/  MOV R0, UR27 ;  /* 0x0000001b00007c02 */ /* 0x002fe20008000f00 */
[----:B------:R-:W-:Y:S02]  /*2630*/  UIADD3 UR34, UP0, UPT, UR46, 0x80, URZ ;  /* 0x000000802e227890 */ /* 0x000fe4000ff1e0ff */
[----:B------:R-:W-:Y:S01]  /*2640*/  ULOP3.LUT UR9, UR9, 0xfefffff8, URZ, 0xc0, !UPT ;  /* 0xfefffff809097892 */ /* 0x000fe2000f8ec0ff */
[----:B--2---:R-:W-:Y:S01]  /*2650*/  SHF.L.U32 R3, R0, 0x1f, RZ ;  /* 0x0000001f00037819 */ /* 0x004fe200000006ff */
[----:B------:R-:W-:Y:S02]  /*2660*/  USHF.L.U32 UR10, UR28, 0x5, URZ ;  /* 0x000000051c0a7899 */ /* 0x000fe400080006ff */
[----:B------:R-:W-:Y:S01]  /*2670*/  UIADD3.X UR35, UPT, UPT, URZ, UR47, URZ, UP0, !UPT ;  /* 0x0000002fff237290 */ /* 0x000fe200087fe4ff */
[----:B------:R1:W2:Y:S01]  /*2680*/  SYNCS.PHASECHK.TRANS64.TRYWAIT P0, [UR8+0xa0], R3 ;  /* 0x0000a003ff0075a7 */ /* 0x0002a20008001108 */
[----:B------:R-:W-:Y:S02]  /*2690*/  ULEA UR8, UR7, UR30, 0xd ;  /* 0x0000001e07087291 */ /* 0x000fe4000f8e68ff */
[----:B------:R-:W-:Y:S02]  /*26a0*/  UIMAD UR7, UR22, UR25, UR6 ;  /* 0x00000019160772a4 */ /* 0x000fe4000f8e0206 */
[----:B------:R-:W-:Y:S02]  /*26b0*/  UIADD3 UR8, UPT, UPT, UR8, 0x6400, URZ ;  /* 0x0000640008087890 */ /* 0x000fe4000fffe0ff */
[----:B------:R-:W-:Y:S02]  /*26c0*/  ULEA UR7, UR7, UR15, 0xa ;  /* 0x0000000f07077291 */ /* 0x000fe4000f8e50ff */
[----:B------:R-:W-:Y:S02]  /*26d0*/  UIADD3 UR32, UP3, UPT, UR46, 0x200, URZ ;  /* 0x000002002e207890 */ /* 0x000fe4000ff7e0ff */
[----:B------:R-:W-:Y:S02]  /*26e0*/  UPRMT UR7, UR7, 0x5410, URZ ;  /* 0x0000541007077896 */ /* 0x000fe400080000ff */
[----:B------:R-:W-:Y:S02]  /*26f0*/  UIADD3.X UR33, UPT, UPT, URZ, UR47, URZ, UP3, !UPT ;  /* 0x0000002fff217290 */ /* 0x000fe40009ffe4ff */
[----:B------:R-:W-:Y:S02]  /*2700*/  UIADD3 UR16, UPT, UPT, UR17, 0x2e400, URZ ;  /* 0x0002e40011107890 */ /* 0x000fe4000fffe0ff */
[----:B------:R-:W-:Y:S02]  /*2710*/  UIADD3 UR36, UPT, UPT, UR20, 0x1, URZ ;  /* 0x0000000114247890 */ /* 0x000fe4000fffe0ff */
[----:B------:R-:W-:Y:S02]  /*2720*/  UIADD3 UR29, UPT, UPT, UR21, 0x1, URZ ;  /* 0x00000001151d7890 */ /* 0x000fe4000fffe0ff */
[----:B------:R-:W-:Y:S02]  /*2730*/  UISETP.NE.AND UP2, UPT, UR36, UR43, UPT ;  /* 0x0000002b2400728c */ /* 0x000fe4000bf45270 */
[----:B------:R-:W-:Y:S01]  /*2740*/  UIADD3 UR26, UPT, UPT, UR22, 0x1, URZ ;  /* 0x00000001161a7890 */ /* 0x000fe2000fffe0ff */
[----:B------:R-:W-:Y:S01]  /*2750*/  UMOV UR44, 0x0 ;  /* 0x00000000002c7882 */ /* 0x000fe20000000000 */
[----:B------:R-:W-:Y:S01]  /*2760*/  UMOV UR45, 0x10000000 ;  /* 0x10000000002d7882 */ /* 0x000fe20000000000 */
[----:B------:R-:W-:Y:S01]  /*2770*/  UMOV UR17, UR9 ;  /* 0x0000000900117c82 */ /* 0x000fe20008000000 */
[----:B------:R3:W-:Y:S01]  /*2780*/  UTMALDG.5D.IM2COL.2CTA [UR8], [UR34], UR7, desc[UR44] ;  /* 0x00002c08220073b4 */ /* 0x0007e20008261007 */
[----:B------:R-:W-:Y:S04]  /*2790*/  UMOV UR18, UR10 ;  /* 0x0000000a00127c82 */ /* 0x000fe80008000000 */
[----:B------:R-:W-:Y:S04]  /*27a0*/  @UP2 UIADD3 UR29, UPT, UPT, UR21, URZ, URZ ;  /* 0x000000ff151d2290 */ /* 0x000fe8000fffe0ff */
[----:B------:R-:W-:Y:S01]  /*27b0*/  UISETP.NE.AND UP1, UPT, UR29, UR40, UPT ;  /* 0x000000281d00728c */ /* 0x000fe2000bf25270 */
[----:B------:R4:W-:Y:S10]  /*27c0*/  UTMALDG.5D.2CTA [UR16], [UR32], desc[UR44] ;  /* 0x00002c10200075b4 */ /* 0x0009f40008221000 */
[----:B------:R-:W-:Y:S04]  /*27d0*/  @UP1 UIADD3 UR26, UPT, UPT, UR22, URZ, URZ ;  /* 0x000000ff161a1290 */ /* 0x000fe8000fffe0ff */
[----:B------:R-:W-:Y:S02]  /*27e0*/  UISETP.NE.AND UP0, UPT, UR26, UR41, UPT ;  /* 0x000000291a00728c */ /* 0x000fe4000bf05270 */
[----:B---3--:R-:W-:Y:S09]  /*27f0*/  UIADD3 UR8, UPT, UPT, UR28, 0x1, URZ ;  /* 0x000000011c087890 */ /* 0x008ff2000fffe0ff */
[----:B------:R-:W-:Y:S02]  /*2800*/  @UP0 UIADD3 UR8, UPT, UPT, UR28, URZ, URZ ;  /* 0x000000ff1c080290 */ /* 0x000fe4000fffe0ff */
[----:B------:R-:W-:Y:S02]  /*2810*/  UIADD3 UR7, UPT, UPT, UR37, -0x1, URZ ;  /* 0xffffffff25077890 */ /* 0x000fe4000fffe0ff */
[----:B----4-:R-:W-:Y:S02]  /*2820*/  USEL UR22, UR26, URZ, UP0 ;  /* 0x000000ff1a167287 */ /* 0x010fe40008000000 */
[----:B------:R-:W-:Y:S02]  /*2830*/  UISETP.GT.U32.AND UP0, UPT, UR37, 0x1, UPT ;  /* 0x000000012500788c */ /* 0x000fe4000bf04070 */
[----:B------:R-:W-:Y:S02]  /*2840*/  USEL UR20, UR36, URZ, UP2 ;  /* 0x000000ff24147287 */ /* 0x000fe40009000000 */
[----:B------:R-:W-:Y:S01]  /*2850*/  USEL UR21, UR29, URZ, UP1 ;  /* 0x000000ff1d157287 */ /* 0x000fe20008800000 */
[----:B------:R-:W-:Y:S01]  /*2860*/  UMOV UR37, UR7 ;  /* 0x0000000700257c82 */ /* 0x000fe20008000000 */
[----:B------:R-:W-:Y:S01]  /*2870*/  UMOV UR7, UR31 ;  /* 0x0000001f00077c82 */ /* 0x000fe20008000000 */
[----:B------:R-:W-:Y:S02]  /*2880*/  UMOV UR28, UR8 ;  /* 0x00000008001c7c82 */ /* 0x000fe40008000000 */
[----:B-1----:R-:W-:Y:S07]  /*2890*/  BRA.U UP0, `(.L_x_36) ;  /* 0xfffffff900f87547 */ /* 0x002fee000b83ffff */
.L_x_30:
[----:B------:R-:W-:Y:S01]  /*28a0*/  SHF.L.U32 R3, R2, 0x1f, RZ ;  /* 0x0000001f02037819 */ /* 0x000fe200000006ff */
[----:B------:R-:W-:-:S03]  /*28b0*/  NOP ;  /* 0x0000000000007918 */ /* 0x000fc60000000000 */
[----:B--2---:R-:W2:Y:S02]  /*28c0*/  SYNCS.PHASECHK.TRANS64.TRYWAIT P0, [UR30+0x180], R3 ;  /* 0x00018003ff0075a7 */ /* 0x004ea4000800111e */
[----:B--2---:R-:W-:Y:S05]  /*28d0*/  @!P0 BRA `(.L_x_37) ;  /* 0x0000006800c08947 */ /* 0x004fea0003800000 */
.L_x_146:
[----:B------:R-:W2:Y:S01]  /*28e0*/  LDS.128 R4, [UR30+0x1c0] ;  /* 0x0001c01eff047984 */ /* 0x000ea20008000c00 */
[----:B------:R-:W-:Y:S02]  /*28f0*/  UIADD3 UR4, UPT, UPT, UR30, 0x188, URZ ;  /* 0x000001881e047890 */ /* 0x000fe4000fffe0ff */
[----:B------:R-:W-:Y:S01]  /*2900*/  UISETP.GE.AND UP0, UPT, UR39, 0x1, UPT ;  /* 0x000000012700788c */ /* 0x000fe2000bf06270 */
[----:B------:R-:W-:Y:S01]  /*2910*/  @!PT LDS RZ, [RZ] ;  /* 0x00000000fffff984 */ /* 0x000fe20000000800 */
[----:B------:R-:W-:Y:S01]  /*2920*/  @!PT LDS RZ, [RZ] ;  /* 0x00000000fffff984 */ /* 0x000fe20000000800 */
[----:B------:R-:W-:Y:S01]  /*2930*/  @!PT LDS RZ, [RZ] ;  /* 0x00000000fffff984 */ /* 0x000fe20000000800 */
[----:B------:R-:W-:Y:S01]  /*2940*/  @!PT LDS RZ, [RZ] ;  /* 0x00000000fffff984 */ /* 0x000fe20000000800 */
[----:B------:R3:W-:Y:S06]  /*2950*/  MEMBAR.ALL.CTA ;  /* 0x0000000000007992 */ /* 0x0007ec0000008000 */
[----:B---3--:R-:W3:Y:S01]  /*2960*/  FENCE.VIEW.ASYNC.S ;  /* 0x00000000000073c6 */ /* 0x008ee20000000000 */
[----:B------:R-:W-:-:S09]  /*2970*/  UPRMT UR4, URZ, 0x654, UR4 ;  /* 0x00000654ff047896 */ /* 0x000fd20008000004 */
[----:B---3--:R-:W-:Y:S01]  /*2980*/  SYNCS.ARRIVE.TRANS64.RED.A1T0 RZ, [UR4], RZ ;  /* 0x000000ffffff79a7 */ /* 0x008fe20008100404 */
[----:B--2---:R-:W-:-:S13]  /*2990*/  LOP3.LUT P0, RZ, R6, 0x1, RZ, 0xc0, !PT ;  /* 0x0000000106ff7812 */ /* 0x004fda000780c0ff */
[----:B------:R-:W-:Y:S01]  /*29a0*/  VOTEU.ANY UP1, P0 ;  /* 0x0000000000ff7886 */ /* 0x000fe20000020100 */
[----:B------:R-:W-:-:S13]  /*29b0*/  PLOP3.LUT P0, PT, PT, PT, UP1, 0x80, 0x8 ;  /* 0x000000000008781c */ /* 0x000fda0003f0f018 */
[----:B-1----:R-:W-:Y:S02]  /*29c0*/  @P0 MOV R0, R4 ;  /* 0x0000000400000202 */ /* 0x002fe40000000f00 */
[----:B------:R-:W-:Y:S02]  /*29d0*/  @P0 LOP3.LUT R4, R5, 0xffff, RZ, 0xc0, !PT ;  /* 0x0000ffff05040812 */ /* 0x000fe400078ec0ff */
[----:B------:R-:W-:Y:S02]  /*29e0*/  @P0 R2UR UR6, R0 ;  /* 0x00000000000602ca */ /* 0x000fe400000e0000 */
[----:B------:R-:W-:-:S11]  /*29f0*/  @P0 R2UR UR5, R4 ;  /* 0x00000000040502ca */ /* 0x000fd600000e0000 */
[----:B------:R-:W-:Y:S02]  /*2a00*/  @UP1 UMOV UR50, UR6 ;  /* 0x0000000600321c82 */ /* 0x000fe40008000000 */
[----:B------:R-:W-:Y:S01]  /*2a10*/  @UP1 UMOV UR48, UR5 ;  /* 0x0000000500301c82 */ /* 0x000fe20008000000 */
[----:B------:R-:W-:Y:S05]  /*2a20*/  BRA.U !UP0, `(.L_x_38) ;  /* 0x0000000108d47547 */ /* 0x000fea000b800000 */
[----:B------:R-:W1:Y:S01]  /*2a30*/  LDCU.128 UR16, c[0x0][0xc10] ;  /* 0x00018200ff1077ac */ /* 0x000e620008000c00 */
[----:B------:R-:W2:Y:S01]  /*2a40*/  LDCU UR20, c[0x0][0xc20] ;  /* 0x00018400ff1477ac */ /* 0x000ea20008000800 */
[----:B------:R-:W3:Y:S01]  /*2a50*/  LDCU UR13, c[0x0][0xc0c] ;  /* 0x00018180ff0d77ac */ /* 0x000ee20008000800 */
[----:B------:R-:W4:Y:S01]  /*2a60*/  LDCU.64 UR14, c[0x0][0xc28] ;  /* 0x00018500ff0e77ac */ /* 0x000f220008000a00 */
[----:B------:R-:W-:Y:S02]  /*2a70*/  UISETP.NE.AND UP3, UPT, UR39, 0x1, UPT ;  /* 0x000000012700788c */ /* 0x000fe4000bf65270 */
[----:B-1----:R-:W-:Y:S02]  /*2a80*/  UIMAD.WIDE.U32 UR4, UR52, UR19, URZ ;  /* 0x00000013340472a5 */ /* 0x002fe4000f8e00ff */
[----:B------:R-:W-:Y:S02]  /*2a90*/  UIMAD.WIDE.U32 UR6, UR54, UR16, URZ ;  /* 0x00000010360672a5 */ /* 0x000fe4000f8e00ff */
[----:B------:R-:W-:-:S02]  /*2aa0*/  UISETP.NE.AND UP0, UPT, UR18, 0x1, UPT ;  /* 0x000000011200788c */ /* 0x000fc4000bf05270 */
[----:B------:R-:W-:Y:S01]  /*2ab0*/  UIMAD.WIDE.U32 UR10, UR48, UR19, URZ ;  /* 0x00000013300a72a5 */ /* 0x000fe2000f8e00ff */
[----:B------:R-:W-:Y:S01]  /*2ac0*/  UMOV UR4, UR5 ;  /* 0x0000000500047c82 */ /* 0x000fe20008000000 */
[----:B---3--:R-:W-:Y:S02]  /*2ad0*/  UISETP.NE.AND UP2, UPT, UR13, 0x1, UPT ;  /* 0x000000010d00788c */ /* 0x008fe4000bf45270 */
[----:B--2---:R-:W-:Y:S02]  /*2ae0*/  USHF.R.U32.HI UR5, URZ, UR20, UR4 ;  /* 0x00000014ff057299 */ /* 0x004fe40008011604 */
[----:B------:R-:W-:Y:S01]  /*2af0*/  UIMAD.WIDE.U32 UR8, UR50, UR16, URZ ;  /* 0x00000010320872a5 */ /* 0x000fe2000f8e00ff */
[----:B------:R-:W-:Y:S01]  /*2b00*/  UMOV UR4, UR7 ;  /* 0x0000000700047c82 */ /* 0x000fe20008000000 */
[----:B------:R-:W-:Y:S02]  /*2b10*/  USEL UR5, UR52, UR5, !UP0 ;  /* 0x0000000534057287 */ /* 0x000fe4000c000000 */
[----:B------:R-:W-:-:S02]  /*2b20*/  USHF.R.U32.HI UR4, URZ, UR17, UR4 ;  /* 0x00000011ff047299 */ /* 0x000fc40008011604 */
[----:B----4-:R-:W-:Y:S02]  /*2b30*/  UIMAD.WIDE.U32 UR6, UR5, UR14, URZ ;  /* 0x0000000e050672a5 */ /* 0x010fe4000f8e00ff */
[----:B------:R-:W-:Y:S01]  /*2b40*/  USEL UR12, UR54, UR4, !UP2 ;  /* 0x00000004360c7287 */ /* 0x000fe2000d000000 */
[----:B------:R-:W-:Y:S02]  /*2b50*/  UMOV UR8, UR9 ;  /* 0x0000000900087c82 */ /* 0x000fe40008000000 */
[----:B------:R-:W-:Y:S01]  /*2b60*/  UMOV UR4, UR11 ;  /* 0x0000000b00047c82 */ /* 0x000fe20008000000 */
[----:B------:R-:W-:Y:S01]  /*2b70*/  UIMAD.WIDE.U32 UR10, UR12, UR14, URZ ;  /* 0x0000000e0c0a72a5 */ /* 0x000fe2000f8e00ff */
[----:B------:R-:W-:Y:S01]  /*2b80*/  UMOV UR6, UR7 ;  /* 0x0000000700067c82 */ /* 0x000fe20008000000 */
[----:B------:R-:W-:Y:S02]  /*2b90*/  USHF.R.U32.HI UR4, URZ, UR20, UR4 ;  /* 0x00000014ff047299 */ /* 0x000fe40008011604 */
[----:B------:R-:W-:-:S02]  /*2ba0*/  @UP3 USHF.R.U32.HI UR5, URZ, UR15, UR6 ;  /* 0x0000000fff053299 */ /* 0x000fc40008011606 */
[----:B------:R-:W-:Y:S01]  /*2bb0*/  USHF.R.U32.HI UR17, URZ, UR17, UR8 ;  /* 0x00000011ff117299 */ /* 0x000fe20008011608 */
[----:B------:R-:W-:Y:S01]  /*2bc0*/  UMOV UR6, UR11 ;  /* 0x0000000b00067c82 */ /* 0x000fe20008000000 */
[----:B------:R-:W-:Y:S02]  /*2bd0*/  USEL UR4, UR48, UR4, !UP0 ;  /* 0x0000000430047287 */ /* 0x000fe4000c000000 */
[----:B------:R-:W-:Y:S02]  /*2be0*/  @UP3 USHF.R.U32.HI UR12, URZ, UR15, UR6 ;  /* 0x0000000fff0c3299 */ /* 0x000fe40008011606 */
[----:B------:R-:W-:Y:S02]  /*2bf0*/  UIMAD UR6, UR39, UR5, URZ ;  /* 0x00000005270672a4 */ /* 0x000fe4000f8e02ff */
[----:B------:R-:W-:Y:S02]  /*2c00*/  USEL UR5, UR50, UR17, !UP2 ;  /* 0x0000001132057287 */ /* 0x000fe4000d000000 */
[----:B------:R-:W-:-:S02]  /*2c10*/  UIMAD UR8, UR39, UR12, URZ ;  /* 0x0000000c270872a4 */ /* 0x000fc4000f8e02ff */
[----:B------:R-:W-:Y:S02]  /*2c20*/  UISETP.GE.AND UP0, UPT, UR4, UR6, UPT ;  /* 0x000000060400728c */ /* 0x000fe4000bf06270 */
[----:B------:R-:W-:Y:S02]  /*2c30*/  UIMAD.WIDE.U32 UR6, UR4, UR14, URZ ;  /* 0x0000000e040672a5 */ /* 0x000fe4000f8e00ff */
[----:B------:R-:W-:Y:S02]  /*2c40*/  UISETP.GE.OR UP0, UPT, UR5, UR8, UP0 ;  /* 0x000000080500728c */ /* 0x000fe40008706670 */
[----:B------:R-:W-:Y:S02]  /*2c50*/  UIMAD.WIDE.U32 UR8, UR5, UR14, URZ ;  /* 0x0000000e050872a5 */ /* 0x000fe4000f8e00ff */
[----:B------:R-:W-:Y:S01]  /*2c60*/  UIADD3 UR10, UPT, UPT, -UR4, URZ, URZ ;  /* 0x000000ff040a7290 */ /* 0x000fe2000fffe1ff */
[----:B------:R-:W-:Y:S02]  /*2c70*/  UMOV UR6, UR7 ;  /* 0x0000000700067c82 */ /* 0x000fe40008000000 */
[----:B------:R-:W-:-:S02]  /*2c80*/  USHF.R.U32.HI UR6, URZ, UR15, UR6 ;  /* 0x0000000fff067299 */ /* 0x000fc40008011606 */
[----:B------:R-:W-:Y:S02]  /*2c90*/  UIMAD UR10, UR18, UR10, UR48 ;  /* 0x0000000a120a72a4 */ /* 0x000fe4000f8e0230 */
[----:B------:R-:W-:Y:S01]  /*2ca0*/  USEL UR6, UR4, UR6, !UP3 ;  /* 0x0000000604067287 */ /* 0x000fe2000d800000 */
[----:B------:R-:W-:Y:S01]  /*2cb0*/  @!UP0 UMOV UR7, UR9 ;  /* 0x0000000900078c82 */ /* 0x000fe20008000000 */
[----:B------:R-:W-:Y:S02]  /*2cc0*/  UIADD3 UR9, UPT, UPT, -UR5, URZ, URZ ;  /* 0x000000ff05097290 */ /* 0x000fe4000fffe1ff */
[----:B------:R-:W-:Y:S02]  /*2cd0*/  @!UP0 USHF.R.U32.HI UR7, URZ, UR15, UR7 ;  /* 0x0000000fff078299 */ /* 0x000fe40008011607 */
[----:B------:R-:W-:Y:S02]  /*2ce0*/  UIADD3 UR8, UPT, UPT, -UR6, URZ, URZ ;  /* 0x000000ff06087290 */ /* 0x000fe4000fffe1ff */
[----:B------:R-:W-:-:S02]  /*2cf0*/  @!UP0 USEL UR7, UR5, UR7, !UP3 ;  /* 0x0000000705078287 */ /* 0x000fc4000d800000 */
[----:B------:R-:W-:Y:S02]  /*2d00*/  UIMAD UR8, UR39, UR8, UR4 ;  /* 0x00000008270872a4 */ /* 0x000fe4000f8e0204 */
[----:B------:R-:W-:Y:S02]  /*2d10*/  @!UP0 UIADD3 UR6, UPT, UPT, UR6, -UR7, URZ ;  /* 0x8000000706068290 */ /* 0x000fe4000fffe0ff */
[----:B------:R-:W-:Y:S02]  /*2d20*/  @!UP0 UIMAD UR7, UR8, UR12, UR7 ;  /* 0x0000000c080782a4 */ /* 0x000fe4000f8e0207 */
[----:B------:R-:W-:Y:S02]  /*2d30*/  @!UP0 UIMAD UR4, UR39, UR6, UR5 ;  /* 0x00000006270482a4 */ /* 0x000fe4000f8e0205 */
[----:B------:R-:W-:Y:S02]  /*2d40*/  UIMAD UR6, UR13, UR9, UR50 ;  /* 0x000000090d0672a4 */ /* 0x000fe4000f8e0232 */
[----:B------:R-:W-:Y:S01]  /*2d50*/  UIMAD UR48, UR4, UR18, UR10 ;  /* 0x00000012043072a4 */ /* 0x000fe2000f8e020a */
[----:B------:R-:W-:-:S02]  /*2d60*/  @!UP0 UMOV UR5, UR7 ;  /* 0x0000000700058c82 */ /* 0x000fc40008000000 */
[----:B------:R-:W-:-:S12]  /*2d70*/  UIMAD UR50, UR5, UR13, UR6 ;  /* 0x0000000d053272a4 */ /* 0x000fd8000f8e0206 */
.L_x_38:
[----:B------:R-:W1:Y:S02]  /*2d80*/  LDCU UR4, c[0x0][0xc30] ;  /* 0x00018600ff0477ac */ /* 0x000e640008000800 */
[----:B-1----:R-:W-:-:S09]  /*2d90*/  UISETP.NE.AND UP0, UPT, UR4, 0x1, UPT ;  /* 0x000000010400788c */ /* 0x002fd2000bf05270 */
[----:B------:R-:W-:Y:S05]  /*2da0*/  BRA.U UP0, `(.L_x_39) ;  /* 0x0000000100447547 */ /* 0x000fea000b800000 */
[----:B------:R-:W1:Y:S01]  /*2db0*/  LDCU.128 UR8, c[0x0][0xc10] ;  /* 0x00018200ff0877ac */ /* 0x000e620008000c00 */
[----:B------:R-:W2:Y:S01]  /*2dc0*/  LDCU UR12, c[0x0][0xc0c] ;  /* 0x00018180ff0c77ac */ /* 0x000ea20008000800 */
[----:B------:R-:W3:Y:S01]  /*2dd0*/  LDCU UR13, c[0x0][0xc20] ;  /* 0x00018400ff0d77ac */ /* 0x000ee20008000800 */
[----:B-1----:R-:W-:Y:S02]  /*2de0*/  UIMAD.WIDE.U32 UR6, UR50, UR8, URZ ;  /* 0x00000008320672a5 */ /* 0x002fe4000f8e00ff */
[----:B------:R-:W-:Y:S02]  /*2df0*/  UIMAD.WIDE.U32 UR4, UR48, UR11, URZ ;  /* 0x0000000b300472a5 */ /* 0x000fe4000f8e00ff */
[----:B--2---:R-:W-:Y:S02]  /*2e00*/  UISETP.NE.AND UP2, UPT, UR12, 0x1, UPT ;  /* 0x000000010c00788c */ /* 0x004fe4000bf45270 */
[----:B------:R-:W-:Y:S01]  /*2e10*/  UISETP.NE.AND UP0, UPT, UR10, 0x1, UPT ;  /* 0x000000010a00788c */ /* 0x000fe2000bf05270 */
[----:B------:R-:W-:-:S02]  /*2e20*/  UMOV UR6, UR7 ;  /* 0x0000000700067c82 */ /* 0x000fc40008000000 */
[----:B------:R-:W-:Y:S01]  /*2e30*/  UMOV UR4, UR5 ;  /* 0x0000000500047c82 */ /* 0x000fe20008000000 */
[----:B------:R-:W-:Y:S02]  /*2e40*/  USHF.R.U32.HI UR6, URZ, UR9, UR6 ;  /* 0x00000009ff067299 */ /* 0x000fe40008011606 */
[----:B---3--:R-:W-:Y:S02]  /*2e50*/  USHF.R.U32.HI UR4, URZ, UR13, UR4 ;  /* 0x0000000dff047299 */ /* 0x008fe40008011604 */
[----:B------:R-:W-:Y:S02]  /*2e60*/  USEL UR5, UR50, UR6, !UP2 ;  /* 0x0000000632057287 */ /* 0x000fe4000d000000 */
[----:B------:R-:W-:-:S04]  /*2e70*/  USEL UR4, UR48, UR4, !UP0 ;  /* 0x0000000430047287 */ /* 0x000fc8000c000000 */
[----:B------:R-:W-:Y:S02]  /*2e80*/  UIADD3 UR6, UPT, UPT, UR5, -UR4, URZ ;  /* 0x8000000405067290 */ /* 0x000fe4000fffe0ff */
[----:B------:R-:W-:Y:S02]  /*2e90*/  UIADD3 UR4, UPT, UPT, -UR5, UR4, URZ ;  /* 0x0000000405047290 */ /* 0x000fe4000fffe1ff */
[----:B------:R-:W-:Y:S02]  /*2ea0*/  UIMAD UR48, UR6, UR10, UR48 ;  /* 0x0000000a063072a4 */ /* 0x000fe4000f8e0230 */
[----:B------:R-:W-:-:S12]  /*2eb0*/  UIMAD UR50, UR4, UR12, UR50 ;  /* 0x0000000c043272a4 */ /* 0x000fd8000f8e0232 */
.L_x_39:
[----:B------:R-:W-:Y:S01]  /*2ec0*/  R2UR UR5, R93 ;  /* 0x000000005d0572ca */ /* 0x000fe200000e0000 */
[----:B------:R-:W-:Y:S01]  /*2ed0*/  UMOV UR36, UR42 ;  /* 0x0000002a00247c82 */ /* 0x000fe20008000000 */
[----:B------:R-:W-:Y:S02]  /*2ee0*/  R2UR UR4, R92 ;  /* 0x000000005c0472ca */ /* 0x000fe400000e0000 */
[----:B------:R-:W-:Y:S02]  /*2ef0*/  PLOP3.LUT P1, PT, PT, PT, PT, 0x80, 0x8 ;  /* 0x000000000008781c */ /* 0x000fe40003f2f070 */
[----:B------:R-:W-:-:S07]  /*2f00*/  LOP3.LUT R2, R2, 0x1, RZ, 0x3c, !PT ;  /* 0x0000000102027812 */ /* 0x000fce00078e3cff */
[----:B------:R-:W-:Y:S02]  /*2f10*/  UIADD3 UR53, UPT, UPT, UR50, UR5, URZ ;  /* 0x0000000532357290 */ /* 0x000fe4000fffe0ff */
[----:B------:R-:W-:Y:S01]  /*2f20*/  UIADD3 UR23, UPT, UPT, UR48, UR4, URZ ;  /* 0x0000000430177290 */ /* 0x000fe2000fffe0ff */
[----:B------:R-:W-:Y:S11]  /*2f30*/  BRA.U UP1, `(.L_x_40) ;  /* 0xffffffe901a47547 */ /* 0x000ff6000b83ffff */
[----:B------:R-:W-:Y:S01]  /*2f40*/  UIADD3 UR30, UPT, UPT, UR30, 0xa0, URZ ;  /* 0x000000a01e1e7890 */ /* 0x000fe2000fffe0ff */
[----:B------:R-:W-:-:S03]  /*2f50*/  MOV R3, UR27 ;  /* 0x0000001b00037c02 */ /* 0x000fc60008000f00 */
[----:B------:R-:W-:Y:S01]  /*2f60*/  ULEA UR4, UR31, UR30, 0x3 ;  /* 0x0000001e1f047291 */ /* 0x000fe2000f8e18ff */
[----:B------:R-:W-:-:S08]  /*2f70*/  SHF.L.U32 R3, R3, 0x1f, RZ ;  /* 0x0000001f03037819 */ /* 0x000fd000000006ff */
[----:B------:R-:W1:Y:S02]  /*2f80*/  SYNCS.PHASECHK.TRANS64.TRYWAIT P0, [UR4], R3 ;  /* 0x00000003ff0075a7 */ /* 0x000e640008001104 */
[----:B-1----:R-:W-:Y:S05]  /*2f90*/  @!P0 BRA `(.L_x_41) ;  /* 0x0000006400288947 */ /* 0x002fea0003800000 */
.L_x_148:
[----:B------:R-:W-:-:S04]  /*2fa0*/  UIADD3 UR4, UPT, UPT, UR31, 0x1, URZ ;  /* 0x000000011f047890 */ /* 0x000fc8000fffe0ff */
[----:B------:R-:W-:-:S04]  /*2fb0*/  UISETP.NE.AND UP0, UPT, UR4, 0x14, UPT ;  /* 0x000000140400788c */ /* 0x000fc8000bf05270 */
[----:B------:R-:W-:Y:S02]  /*2fc0*/  USEL UR5, URZ, 0x1, UP0 ;  /* 0x00000001ff057887 */ /* 0x000fe40008000000 */
[----:B------:R-:W-:Y:S02]  /*2fd0*/  USEL UR4, UR4, URZ, UP0 ;  /* 0x000000ff04047287 */ /* 0x000fe40008000000 */
[----:B------:R-:W-:Y:S02]  /*2fe0*/  ULOP3.LUT UR6, UR27, UR5, URZ, 0x3c, !UPT ;  /* 0x000000051b067292 */ /* 0x000fe4000f8e3cff */
[----:B------:R-:W-:-:S04]  /*2ff0*/  ULEA UR5, UR4, UR30, 0x3 ;  /* 0x0000001e04057291 */ /* 0x000fc8000f8e18ff */
[----:B-1----:R-:W-:-:S04]  /*3000*/  MOV R3, UR6 ;  /* 0x0000000600037c02 */ /* 0x002fc80008000f00 */
[----:B------:R-:W-:-:S04]  /*3010*/  SHF.L.U32 R3, R3, 0x1f, RZ ;  /* 0x0000001f03037819 */ /* 0x000fc800000006ff */
[----:B------:R-:W1:Y:S02]  /*3020*/  SYNCS.PHASECHK.TRANS64.TRYWAIT P0, [UR5], R3 ;  /* 0x00000003ff0075a7 */ /* 0x000e640008001105 */
[----:B-1----:R-:W-:Y:S05]  /*3030*/  @!P0 BRA `(.L_x_42) ;  /* 0x0000006400188947 */ /* 0x002fea0003800000 */
.L_x_150:
        /* <DEDUP_REMOVED lines=10> */
.L_x_152:
        /* <DEDUP_REMOVED lines=10> */
.L_x_154:
        /* <DEDUP_REMOVED lines=10> */
.L_x_156:
        /* <DEDUP_REMOVED lines=10> */
.L_x_158:
        /* <DEDUP_REMOVED lines=10> */
.L_x_160:
        /* <DEDUP_REMOVED lines=10> */
.L_x_162:
        /* <DEDUP_REMOVED lines=10> */
.L_x_164:
        /* <DEDUP_REMOVED lines=10> */
.L_x_166:
        /* <DEDUP_REMOVED lines=10> */
.L_x_168:
        /* <DEDUP_REMOVED lines=10> */
.L_x_170:
        /* <DEDUP_REMOVED lines=10> */
.L_x_172:
        /* <DEDUP_REMOVED lines=10> */
.L_x_174:
        /* <DEDUP_REMOVED lines=10> */
.L_x_176:
        /* <DEDUP_REMOVED lines=10> */
.L_x_178:
        /* <DEDUP_REMOVED lines=10> */
.L_x_180:
        /* <DEDUP_REMOVED lines=10> */
.L_x_182:
        /* <DEDUP_REMOVED lines=10> */
.L_x_184:
[----:B------:R-:W-:-:S04]  /*3ae0*/  UIADD3 UR4, UPT, UPT, UR4, 0x1, URZ ;  /* 0x0000000104047890 */ /* 0x000fc8000fffe0ff */
[----:B------:R-:W-:-:S04]  /*3af0*/  UISETP.NE.AND UP0, UPT, UR4, 0x14, UPT ;  /* 0x000000140400788c */ /* 0x000fc8000bf05270 */
[----:B------:R-:W-:Y:S02]  /*3b00*/  USEL UR5, URZ, 0x1, UP0 ;  /* 0x00000001ff057887 */ /* 0x000fe40008000000 */
[----:B------:R-:W-:Y:S02]  /*3b10*/  USEL UR4, UR4, URZ, UP0 ;  /* 0x000000ff04047287 */ /* 0x000fe40008000000 */
[----:B------:R-:W-:Y:S02]  /*3b20*/  ULOP3.LUT UR5, UR6, UR5, URZ, 0x3c, !UPT ;  /* 0x0000000506057292 */ /* 0x000fe4000f8e3cff */
[----:B------:R-:W-:-:S04]  /*3b30*/  ULEA UR4, UR4, UR30, 0x3 ;  /* 0x0000001e04047291 */ /* 0x000fc8000f8e18ff */
[----:B------:R-:W-:Y:S02]  /*3b40*/  IMAD.U32 R2, RZ, RZ, UR5 ;  /* 0x00000005ff027e24 */ /* 0x000fe4000f8e00ff */
[----:B-1----:R-:W-:-:S03]  /*3b50*/  MOV R0, UR4 ;  /* 0x0000000400007c02 */ /* 0x002fc60008000f00 */
[----:B------:R-:W-:-:S07]  /*3b60*/  SHF.L.U32 R3, R2, 0x1f, RZ ;  /* 0x0000001f02037819 */ /* 0x000fce00000006ff */
.L_x_60:
[----:B-1----:R1:W2:Y:S02]  /*3b70*/  SYNCS.PHASECHK.TRANS64.TRYWAIT P0, [R0+URZ], R3 ;  /* 0x00000003000075a7 */ /* 0x0022a400080011ff */
[----:B--2---:R-:W-:Y:S05]  /*3b80*/  @!P0 NANOSLEEP.SYNCS 0x989680 ;  /* 0x009896800000895d */ /* 0x004fea0003900000 */
[----:B------:R-:W2:Y:S02]  /*3b90*/  @!P0 SYNCS.PHASECHK.TRANS64 P0, [R0+URZ], R3 ;  /* 0x00000003000085a7 */ /* 0x000ea400080010ff */
[----:B--2---:R-:W-:Y:S05]  /*3ba0*/  @P0 EXIT ;  /* 0x000000000000094d */ /* 0x004fea0003800000 */
[----:B------:R-:W-:Y:S05]  /*3bb0*/  BRA `(.L_x_60) ;  /* 0xfffffffc00ec7947 */ /* 0x000fea000383ffff */
.L_x_22:
[----:B------:R-:W2:Y:S02]  /*3bc0*/  S2UR UR4, SR_CgaCtaId ;  /* 0x00000000000479c3 */ /* 0x000ea40000008800 */
[----:B--2---:R-:W-:-:S04]  /*3bd0*/  UISETP.NE.AND UP0, UPT, UR4, URZ, UPT ;  /* 0x000000ff0400728c */ /* 0x004fc8000bf05270 */
[----:B------:R-:W-:-:S09]  /*3be0*/  UISETP.NE.OR UP0, UPT, UR18, 0x1, UP0 ;  /* 0x000000011200788c */ /* 0x000fd20008705670 */
[----:B------:R-:W-:Y:S05]  /*3bf0*/  BRA.U UP0, `(.L_x_61) ;  /* 0x0000000100b47547 */ /* 0x000fea000b800000 */
[----:B------:R-:W2:Y:S01]  /*3c00*/  S2UR UR5, SR_CgaCtaId ;  /* 0x00000000000579c3 */ /* 0x000ea20000008800 */
[----:B------:R-:W-:Y:S01]  /*3c10*/  UMOV UR4, 0x400 ;  /* 0x0000040000047882 */ /* 0x000fe20000000000 */
[----:B------:R-:W-:Y:S01]  /*3c20*/  HFMA2 R2, -RZ, RZ, 0, 5.9604644775390625e-08 ;  /* 0x00000001ff027431 */ /* 0x000fe200000001ff */
[----:B------:R-:W-:Y:S01]  /*3c30*/  ISETP.GE.U32.AND P0, PT, R3, 0x2, PT ;  /* 0x000000020300780c */ /* 0x000fe20003f06070 */
[----:B------:R-:W-:Y:S01]  /*3c40*/  IMAD.MOV.U32 R8, RZ, RZ, RZ ;  /* 0x000000ffff087224 */ /* 0x000fe200078e00ff */
[----:B--2---:R-:W-:-:S04]  /*3c50*/  ULEA UR4, UR5, UR4, 0x18 ;  /* 0x0000000405047291 */ /* 0x004fc8000f8ec0ff */
[----:B------:R-:W-:Y:S02]  /*3c60*/  UIADD3 UR5, UPT, UPT, UR4, 0x188, URZ ;  /* 0x0000018804057890 */ /* 0x000fe4000fffe0ff */
[----:B------:R-:W-:Y:S02]  /*3c70*/  UIADD3 UR8, UPT, UPT, UR4, 0x180, URZ ;  /* 0x0000018004087890 */ /* 0x000fe4000fffe0ff */
[----:B------:R-:W-:-:S12]  /*3c80*/  UPRMT UR5, URZ, 0x654, UR5 ;  /* 0x00000654ff057896 */ /* 0x000fd80008000005 */
.L_x_64:
[----:B------:R-:W-:Y:S01]  /*3c90*/  SHF.L.U32 R7, R2, 0x1f, RZ ;  /* 0x0000001f02077819 */ /* 0x000fe200000006ff */
[----:B------:R-:W-:Y:S02]  /*3ca0*/  IMAD.U32 R4, RZ, RZ, UR8 ;  /* 0x00000008ff047e24 */ /* 0x000fe4000f8e00ff */
[----:B------:R-:W-:Y:S01]  /*3cb0*/  @!P0 IMAD.MOV.U32 R5, RZ, RZ, 0x10 ;  /* 0x00000010ff058424 */ /* 0x000fe200078e00ff */
[----:B------:R-:W2:Y:S02]  /*3cc0*/  SYNCS.PHASECHK.TRANS64.TRYWAIT P1, [UR4+0x188], R7 ;  /* 0x00018807ff0075a7 */ /* 0x000ea40008021104 */
[----:B------:R-:W-:-:S04]  /*3cd0*/  PRMT R9, R3, 0x654, R4 ;  /* 0x0000065403097816 */ /* 0x000fc80000000004 */
[----:B------:R-:W-:Y:S01]  /*3ce0*/  SEL R0, R9, R0, !P0 ;  /* 0x0000000009007207 */ /* 0x000fe20004000000 */
[----:B--2---:R-:W-:Y:S06]  /*3cf0*/  @!P1 BRA `(.L_x_62) ;  /* 0x0000005c00989947 */ /* 0x004fec0003800000 */
.L_x_186:
[----:B------:R-:W-:Y:S01]  /*3d00*/  UIADD3 UR6, UPT, UPT, UR4, 0x1c0, URZ ;  /* 0x000001c004067890 */ /* 0x000fe2000fffe0ff */
[----:B------:R3:W-:Y:S01]  /*3d10*/  @!P0 SYNCS.ARRIVE.TRANS64.RED RZ, [R0+URZ], R5 ;  /* 0x0000000500ff89a7 */ /* 0x0007e200080004ff */
[----:B------:R-:W-:Y:S01]  /*3d20*/  UIADD3 UR7, UPT, UPT, UR4, 0x180, URZ ;  /* 0x0000018004077890 */ /* 0x000fe2000fffe0ff */
[----:B------:R-:W-:-:S08]  /*3d30*/  LOP3.LUT R2, R2, 0x1, RZ, 0x3c, !PT ;  /* 0x0000000102027812 */ /* 0x000fd000078e3cff */
[----:B------:R-:W-:Y:S06]  /*3d40*/  UGETNEXTWORKID.BROADCAST [UR6], [UR7] ;  /* 0x00000000060073ca */ /* 0x000fec0008000100 */
[----:B---3--:R-:W-:-:S04]  /*3d50*/  SHF.L.U32 R5, R8, 0x1f, RZ ;  /* 0x0000001f08057819 */ /* 0x008fc800000006ff */
[----:B------:R-:W3:Y:S02]  /*3d60*/  SYNCS.PHASECHK.TRANS64.TRYWAIT P1, [UR4+0x180], R5 ;  /* 0x00018005ff0075a7 */ /* 0x000ee40008021104 */
[----:B---3--:R-:W-:Y:S05]  /*3d70*/  @!P1 BRA `(.L_x_63) ;  /* 0x0000005c00909947 */ /* 0x008fea0003800000 */
.L_x_188:
[----:B--2---:R-:W2:Y:S01]  /*3d80*/  LDS.128 R4, [UR4+0x1c0] ;  /* 0x0001c004ff047984 */ /* 0x004ea20008000c00 */
[----:B------:R-:W-:Y:S01]  /*3d90*/  LOP3.LUT R8, R8, 0x1, RZ, 0x3c, !PT ;  /* 0x0000000108087812 */ /* 0x000fe200078e3cff */
[----:B------:R-:W-:Y:S01]  /*3da0*/  @!PT LDS RZ, [RZ] ;  /* 0x00000000fffff984 */ /* 0x000fe20000000800 */
[----:B------:R-:W-:Y:S01]  /*3db0*/  @!PT LDS RZ, [RZ] ;  /* 0x00000000fffff984 */ /* 0x000fe20000000800 */
[----:B------:R-:W-:Y:S01]  /*3dc0*/  @!PT LDS RZ, [RZ] ;  /* 0x00000000fffff984 */ /* 0x000fe20000000800 */
[----:B------:R-:W-:Y:S01]  /*3dd0*/  @!PT LDS RZ, [RZ] ;  /* 0x00000000fffff984 */ /* 0x000fe20000000800 */
[----:B------:R3:W-:Y:S06]  /*3de0*/  MEMBAR.ALL.CTA ;  /* 0x0000000000007992 */ /* 0x0007ec0000008000 */
[----:B---3--:R-:W3:Y:S02]  /*3df0*/  FENCE.VIEW.ASYNC.S ;  /* 0x00000000000073c6 */ /* 0x008ee40000000000 */
[----:B---3--:R-:W-:Y:S01]  /*3e00*/  SYNCS.ARRIVE.TRANS64.RED.A1T0 RZ, [UR5], RZ ;  /* 0x000000ffffff79a7 */ /* 0x008fe20008100405 */
[----:B--2---:R-:W-:-:S13]  /*3e10*/  LOP3.LUT P1, RZ, R6, 0x1, RZ, 0xc0, !PT ;  /* 0x0000000106ff7812 */ /* 0x004fda000782c0ff */
[----:B------:R-:W-:Y:S05]  /*3e20*/  @P1 BRA `(.L_x_64) ;  /* 0xfffffffc00981947 */ /* 0x000fea000383ffff */
[----:B------:R-:W-:-:S04]  /*3e30*/  SHF.L.U32 R0, R2, 0x1f, RZ ;  /* 0x0000001f02007819 */ /* 0x000fc800000006ff */
[----:B------:R-:W2:Y:S02]  /*3e40*/  SYNCS.PHASECHK.TRANS64 P0, [UR4+0x188], R0 ;  /* 0x00018800ff0075a7 */ /* 0x000ea40008001004 */
[----:B-12---:R-:W-:Y:S05]  /*3e50*/  @P0 EXIT ;  /* 0x000000000000094d */ /* 0x006fea0003800000 */
[----:B------:R-:W-:-:S07]  /*3e60*/  MOV R0, UR4 ;  /* 0x0000000400007c02 */ /* 0x000fce0008000f00 */
.L_x_65:
[----:B-1----:R-:W-:-:S04]  /*3e70*/  SHF.L.U32 R3, R2, 0x1f, RZ ;  /* 0x0000001f02037819 */ /* 0x002fc800000006ff */
[----:B------:R1:W2:Y:S03]  /*3e80*/  SYNCS.PHASECHK.TRANS64.TRYWAIT P0, [R0+URZ+0x188], R3 ;  /* 0x00018803000075a7 */ /* 0x0002a600080011ff */
[----:B--2---:R-:W-:Y:S05]  /*3e90*/  @!P0 NANOSLEEP.SYNCS 0x989680 ;  /* 0x009896800000895d */ /* 0x004fea0003900000 */
[----:B------:R-:W2:Y:S02]  /*3ea0*/  @!P0 SYNCS.PHASECHK.TRANS64 P0, [R0+URZ+0x188], R3 ;  /* 0x00018803000085a7 */ /* 0x000ea400080010ff */
[----:B--2---:R-:W-:Y:S05]  /*3eb0*/  @P0 EXIT ;  /* 0x000000000000094d */ /* 0x004fea0003800000 */
[----:B------:R-:W-:Y:S05]  /*3ec0*/  BRA `(.L_x_65) ;  /* 0xfffffffc00e87947 */ /* 0x000fea000383ffff */
.L_x_61:
[----:B------:R-:W-:Y:S05]  /*3ed0*/  BRA.U UP4, `(.L_x_66) ;  /* 0x0000001104687547 */ /* 0x000fea000b800000 */
[----:B------:R-:W2:Y:S01]  /*3ee0*/  S2UR UR4, SR_CgaCtaId ;  /* 0x00000000000479c3 */ /* 0x000ea20000008800 */
[----:B------:R-:W-:Y:S01]  /*3ef0*/  UMOV UR5, 0x40 ;  /* 0x0000004000057882 */ /* 0x000fe20000000000 */
[----:B------:R-:W-:Y:S01]  /*3f00*/  NOP ;  /* 0x0000000000007918 */ /* 0x000fe20000000000 */
[----:B------:R-:W-:Y:S01]  /*3f10*/  UMOV UR6, 0x400 ;  /* 0x0000040000067882 */ /* 0x000fe20000000000 */
[----:B--2---:R-:W-:Y:S02]  /*3f20*/  ULEA UR5, UR4, UR5, 0x18 ;  /* 0x0000000504057291 */ /* 0x004fe4000f8ec0ff */
[----:B------:R-:W-:-:S07]  /*3f30*/  ULEA UR6, UR4, UR6, 0x18 ;  /* 0x0000000604067291 */ /* 0x000fce000f8ec0ff */
[----:B------:R-:W2:Y:S02]  /*3f40*/  LDS.U8 R3, [UR5+0x1c] ;  /* 0x00001c05ff037984 */ /* 0x000ea40008000000 */
[----:B--2---:R-:W-:-:S13]  /*3f50*/  ISETP.NE.AND P0, PT, R3, RZ, PT ;  /* 0x000000ff0300720c */ /* 0x004fda0003f05270 */
[----:B------:R-:W-:Y:S05]  /*3f60*/  @P0 BRA `(.L_x_67) ;  /* 0x0000000400080947 */ /* 0x000fea0003800000 */
[----:B------:R-:W-:Y:S02]  /*3f70*/  UISETP.NE.U32.AND UP1, UPT, UR31, 0x1, UPT ;  /* 0x000000011f00788c */ /* 0x000fe4000bf25070 */
[----:B------:R-:W-:-:S07]  /*3f80*/  UIADD3 UR7, UPT, UPT, UR5, 0x8, URZ ;  /* 0x0000000805077890 */ /* 0x000fce000fffe0ff */
[----:B------:R-:W-:Y:S05]  /*3f90*/  BRA.U !UP1, `(.L_x_68) ;  /* 0x00000001099c7547 */ /* 0x000fea000b800000 */
[----:B------:R-:W-:Y:S01]  /*3fa0*/  ELECT P0, URZ, PT ;  /* 0x0000000000ff782f */ /* 0x000fe20003800000 */
[----:B------:R-:W-:-:S12]  /*3fb0*/  BSSY B0, `(.L_x_68) ;  /* 0x0000025000007945 */ /* 0x000fd80003800000 */
[----:B------:R-:W-:Y:S05]  /*3fc0*/  @!P0 BRA `(.L_x_69) ;  /* 0x00000000008c8947 */ /* 0x000fea0003800000 */
[----:B------:R-:W-:-:S05]  /*3fd0*/  UMOV UR4, 0x10 ;  /* 0x0000001000047882 */ /* 0x000fca0000000000 */
[----:B------:R-:W-:Y:S04]  /*3fe0*/  DEPBAR.LE SB2, 0x36 ;  /* 0x0000ad800000791a */ /* 0x000fe80000000000 */
[----:B------:R-:W2:Y:S02]  /*3ff0*/  UTCATOMSWS.2CTA.FIND_AND_SET.ALIGN UP0, UR4, UR4 ;  /* 0x00000004000475e3 */ /* 0x000ea40008200800 */
[----:B--2---:R-:W-:Y:S01]  /*4000*/  MOV R10, UR4 ;  /* 0x00000004000a7c02 */ /* 0x004fe20008000f00 */
[----:B------:R-:W-:Y:S06]  /*4010*/  BRA.U UP0, `(.L_x_70) ;  /* 0x0000000100187547 */ /* 0x000fec000b800000 */
.L_x_71:
[----:B------:R-:W-:Y:S05]  /*4020*/  NANOSLEEP 0x64 ;  /* 0x000000640000795d */ /* 0x000fea0003800000 */
[----:B------:R-:W-:-:S05]  /*4030*/  UMOV UR4, 0x10 ;  /* 0x0000001000047882 */ /* 0x000fca0000000000 */
[----:B------:R-:W-:Y:S04]  /*4040*/  DEPBAR.LE SB2, 0x36 ;  /* 0x0000ad800000791a */ /* 0x000fe80000000000 */
[----:B------:R-:W2:Y:S02]  /*4050*/  UTCATOMSWS.2CTA.FIND_AND_SET.ALIGN UP0, UR4, UR4 ;  /* 0x00000004000475e3 */ /* 0x000ea40008200800 */
[----:B--2---:R-:W-:Y:S01]  /*4060*/  MOV R10, UR4 ;  /* 0x00000004000a7c02 */ /* 0x004fe20008000f00 */
[----:B------:R-:W-:Y:S05]  /*4070*/  BRA.U !UP0, `(.L_x_71) ;  /* 0xfffffffd08e87547 */ /* 0x000fea000b83ffff */
.L_x_70:
[----:B------:R-:W2:Y:S01]  /*4080*/  LDS R6, [UR5+0x10] ;  /* 0x00001005ff067984 */ /* 0x000ea20008000800 */
[----:B------:R-:W-:Y:S01]  /*4090*/  IMAD.U32 R3, RZ, RZ, UR6 ;  /* 0x00000006ff037e24 */ /* 0x000fe2000f8e00ff */
[----:B------:R-:W-:-:S03]  /*40a0*/  MOV R4, UR30 ;  /* 0x0000001e00047c02 */ /* 0x000fc60008000f00 */
[----:B------:R-:W-:Y:S01]  /*40b0*/  VIADD R3, R3, 0x1d0 ;  /* 0x000001d003037836 */ /* 0x000fe20000000000 */
[----:B--2---:R-:W-:-:S04]  /*40c0*/  SHF.L.U32 R6, R6, 0x1f, RZ ;  /* 0x0000001f06067819 */ /* 0x004fc800000006ff */
[----:B------:R-:W2:Y:S02]  /*40d0*/  SYNCS.PHASECHK.TRANS64.TRYWAIT P0, [UR5+0x8], R6 ;  /* 0x00000806ff0075a7 */ /* 0x000ea40008001105 */
[----:B--2---:R-:W-:Y:S05]  /*40e0*/  @P0 BRA `(.L_x_72) ;  /* 0x0000000000080947 */ /* 0x004fea0003800000 */
[----:B------:R-:W2:Y:S02]  /*40f0*/  SYNCS.PHASECHK.TRANS64.TRYWAIT P0, [UR5+0x8], R6 ;  /* 0x00000806ff0075a7 */ /* 0x000ea40008001105 */
[----:B--2---:R-:W-:Y:S05]  /*4100*/  @!P0 BRA `(.L_x_73) ;  /* 0x0000005800c48947 */ /* 0x004fea0003800000 */
.L_x_72:
[----:B------:R-:W-:Y:S01]  /*4110*/  PRMT R4, R4, 0x654, R3 ;  /* 0x0000065404047816 */ /* 0x000fe20000000003 */
[----:B------:R-:W-:Y:S01]  /*4120*/  HFMA2 R3, -RZ, RZ, 0, 5.9604644775390625e-08 ;  /* 0x00000001ff037431 */ /* 0x000fe200000001ff */
[----:B------:R-:W-:Y:S01]  /*4130*/  UPRMT UR4, UR30, 0x654, UR7 ;  /* 0x000006541e047896 */ /* 0x000fe20008000007 */
[----:B------:R-:W-:Y:S02]  /*4140*/  IMAD.MOV.U32 R7, RZ, RZ, 0xffff ;  /* 0x0000ffffff077424 */ /* 0x000fe400078e00ff */
[----:B--2---:R-:W-:Y:S02]  /*4150*/  IMAD.MOV.U32 R6, RZ, RZ, 0x4 ;  /* 0x00000004ff067424 */ /* 0x004fe400078e00ff */
[----:B------:R-:W-:Y:S01]  /*4160*/  IMAD.SHL.U32 R9, R10, 0x20, RZ ;  /* 0x000000200a097824 */ /* 0x000fe200078e00ff */
[----:B------:R-:W-:Y:S02]  /*4170*/  MOV R5, UR4 ;  /* 0x0000000400057c02 */ /* 0x000fe40008000f00 */
[-C--:B------:R-:W-:Y:S01]  /*4180*/  SHF.L.U32 R8, R7, R10.reuse, RZ ;  /* 0x0000000a07087219 */ /* 0x080fe200000006ff */
[----:B------:R2:W-:Y:S01]  /*4190*/  SYNCS.ARRIVE.TRANS64.RED RZ, [UR4], R6 ;  /* 0x00000006ffff79a7 */ /* 0x0005e20008000404 */
[----:B------:R-:W-:Y:S01]  /*41a0*/  SHF.L.U32 R7, R3, R10, RZ ;  /* 0x0000000a03077219 */ /* 0x000fe200000006ff */
[----:B------:R2:W-:Y:S04]  /*41b0*/  STS [UR6+0x1d0], R9 ;  /* 0x0001d009ff007988 */ /* 0x0005e80008000806 */
[----:B------:R2:W-:Y:S04]  /*41c0*/  STAS [R4.64], R10 ;  /* 0x0000000a04007dbd */ /* 0x0005e8000c0008ff */
[----:B------:R2:W-:Y:S04]  /*41d0*/  ATOMS.OR RZ, [UR5+0x14], R8 ;  /* 0x00001408ffff798c */ /* 0x0005e8000b000005 */
[----:B------:R2:W-:Y:S04]  /*41e0*/  ATOMS.OR RZ, [UR5+0x18], R7 ;  /* 0x00001807ffff798c */ /* 0x0005e8000b000005 */
[----:B------:R2:W-:Y:S02]  /*41f0*/  ATOMS.XOR RZ, [UR5+0x10], R3 ;  /* 0x00001003ffff798c */ /* 0x0005e4000b800005 */
.L_x_69:
[----:B-1----:R-:W-:Y:S05]  /*4200*/  BSYNC B0 ;  /* 0x0000000000007941 */ /* 0x002fea0003800000 */
.L_x_68:
[----:B------:R-:W-:Y:S05]  /*4210*/  BRA.U UP1, `(.L_x_74) ;  /* 0x00000001016c7547 */ /* 0x000fea000b800000 */
[----:B------:R-:W-:-:S03]  /*4220*/  UMOV UR4, 0xffffffff ;  /* 0xffffffff00047882 */ /* 0x000fc60000000000 */
[----:B------:R-:W-:Y:S05]  /*4230*/  BRA.DIV UR4, `(.L_x_75) ;  /* 0x0000005a04907947 */ /* 0x000fea000b800000 */
[----:B------:R-:W-:-:S13]  /*4240*/  ELECT P0, URZ, PT ;  /* 0x0000000000ff782f */ /* 0x000fda0003800000 */
.L_x_191:
[----:B------:R-:W-:Y:S05]  /*4250*/  @!P0 BRA `(.L_x_74) ;  /* 0x00000000005c8947 */ /* 0x000fea0003800000 */
[----:B--2---:R-:W2:Y:S02]  /*4260*/  LDS R4, [UR5+0x10] ;  /* 0x00001005ff047984 */ /* 0x004ea40008000800 */
[----:B--2---:R-:W-:-:S04]  /*4270*/  SHF.L.U32 R4, R4, 0x1f, RZ ;  /* 0x0000001f04047819 */ /* 0x004fc800000006ff */
[----:B------:R-:W2:Y:S02]  /*4280*/  SYNCS.PHASECHK.TRANS64.TRYWAIT P0, [UR5+0x8], R4 ;  /* 0x00000804ff0075a7 */ /* 0x000ea40008001105 */
[----:B--2---:R-:W-:Y:S05]  /*4290*/  @P0 BRA `(.L_x_76) ;  /* 0x0000000000080947 */ /* 0x004fea0003800000 */
[----:B------:R-:W2:Y:S02]  /*42a0*/  SYNCS.PHASECHK.TRANS64.TRYWAIT P0, [UR5+0x8], R4 ;  /* 0x00000804ff0075a7 */ /* 0x000ea40008001105 */
[----:B--2---:R-:W-:Y:S05]  /*42b0*/  @!P0 BRA `(.L_x_77) ;  /* 0x0000005800948947 */ /* 0x004fea0003800000 */
.L_x_76:
[----:B------:R-:W3:Y:S01]  /*42c0*/  LDS R6, [UR6+0x1d0] ;  /* 0x0001d006ff067984 */ /* 0x000ee20008000800 */
[----:B--2---:R-:W-:Y:S02]  /*42d0*/  HFMA2 R3, -RZ, RZ, 0, 5.9604644775390625e-08 ;  /* 0x00000001ff037431 */ /* 0x004fe400000001ff */
[----:B------:R-:W-:Y:S01]  /*42e0*/  IMAD.MOV.U32 R4, RZ, RZ, 0xffff ;  /* 0x0000ffffff047424 */ /* 0x000fe200078e00ff */
[----:B------:R-:W-:Y:S01]  /*42f0*/  UPRMT UR4, UR30, 0x654, UR7 ;  /* 0x000006541e047896 */ /* 0x000fe20008000007 */
[----:B---3--:R-:W-:-:S03]  /*4300*/  IMAD.SHL.U32 R5, R6, 0x20, RZ ;  /* 0x0000002006057824 */ /* 0x008fc600078e00ff */
[-C--:B------:R-:W-:Y:S02]  /*4310*/  SHF.L.U32 R4, R4, R6.reuse, RZ ;  /* 0x0000000604047219 */ /* 0x080fe400000006ff */
[----:B------:R-:W-:Y:S01]  /*4320*/  SHF.L.U32 R6, R3, R6, RZ ;  /* 0x0000000603067219 */ /* 0x000fe200000006ff */
[----:B------:R3:W-:Y:S04]  /*4330*/  STS [UR6+0x1d0], R5 ;  /* 0x0001d005ff007988 */ /* 0x0007e80008000806 */
[----:B------:R3:W-:Y:S04]  /*4340*/  ATOMS.OR RZ, [UR5+0x14], R4 ;  /* 0x00001404ffff798c */ /* 0x0007e8000b000005 */
[----:B------:R3:W-:Y:S01]  /*4350*/  ATOMS.OR RZ, [UR5+0x18], R6 ;  /* 0x00001806ffff798c */ /* 0x0007e2000b000005 */
[----:B------:R-:W-:Y:S03]  /*4360*/  SYNCS.ARRIVE.TRANS64.RED.A1T0 RZ, [UR4], RZ ;  /* 0x000000ffffff79a7 */ /* 0x000fe60008100404 */
[----:B------:R3:W-:Y:S01]  /*4370*/  ATOMS.XOR RZ, [UR5+0x10], R3 ;  /* 0x00001003ffff798c */ /* 0x0007e2000b800005 */
[----:B------:R-:W-:Y:S05]  /*4380*/  BRA `(.L_x_74) ;  /* 0x0000000000107947 */ /* 0x000fea0003800000 */
.L_x_67:
[----:B------:R-:W-:Y:S02]  /*4390*/  MOV R3, 0xffffffff ;  /* 0xffffffff00037802 */ /* 0x000fe40000000f00 */
[----:B------:R-:W-:-:S03]  /*43a0*/  MOV R4, 0x43d0 ;  /* 0x000043d000047802 */ /* 0x000fc60000000f00 */
[----:B------:R2:W-:Y:S04]  /*43b0*/  STS [UR6+0x1d0], R3 ;  /* 0x0001d003ff007988 */ /* 0x0005e80008000806 */
[----:B-12--5:R-:W-:Y:S05]  /*43c0*/  CALL.REL.NOINC `($__internal_1_$__cuda_sm10x_tcgen05_guardrail_trap_phase_invalid_during_alloc) ;  /* 0x0000005c00d07944 */ /* 0x026fea0003c00000 */
.L_x_74:
[----:B------:R-:W-:Y:S05]  /*43d0*/  WARPSYNC.ALL ;  /* 0x0000000000007948 */ /* 0x000fea0003800000 */
[----:B------:R-:W4:Y:S01]  /*43e0*/  S2UR UR17, SR_CgaCtaId ;  /* 0x00000000001179c3 */ /* 0x000f220000008800 */
[----:B------:R-:W-:Y:S01]  /*43f0*/  UMOV UR4, 0x400 ;  /* 0x0000040000047882 */ /* 0x000fe20000000000 */
[----:B------:R-:W-:-:S06]  /*4400*/  NOP ;  /* 0x0000000000007918 */ /* 0x000fcc0000000000 */
[----:B------:R-:W-:Y:S06]  /*4410*/  BAR.ARV 0x6, 0xa0 ;  /* 0x0182800000007b1d */ /* 0x000fec0000002000 */
[----:B------:R-:W1:Y:S01]  /*4420*/  LDCU.64 UR6, c[0x0][0x388] ;  /* 0x00007100ff0677ac */ /* 0x000e620008000a00 */
[----:B------:R-:W-:Y:S01]  /*4430*/  LOP3.LUT R2, R2, 0xffff, RZ, 0xc0, !PT ;  /* 0x0000ffff02027812 */ /* 0x000fe200078ec0ff */
[----:B--2---:R-:W-:Y:S01]  /*4440*/  IMAD.MOV.U32 R8, RZ, RZ, 0x1 ;  /* 0x00000001ff087424 */ /* 0x004fe200078e00ff */
[----:B------:R-:W-:Y:S01]  /*4450*/  LOP3.LUT R0, R0, 0xffff, RZ, 0xc0, !PT ;  /* 0x0000ffff00007812 */ /* 0x000fe200078ec0ff */
[----:B------:R-:W2:Y:S01]  /*4460*/  LDCU.64 UR8, c[0x0][0x390] ;  /* 0x00007200ff0877ac */ /* 0x000ea20008000a00 */
[----:B------:R-:W-:Y:S01]  /*4470*/  R2UR UR18, R2 ;  /* 0x00000000021272ca */ /* 0x000fe200000e0000 */
[----:B------:R-:W-:Y:S01]  /*4480*/  IMAD.MOV.U32 R2, RZ, RZ, RZ ;  /* 0x000000ffff027224 */ /* 0x000fe200078e00ff */
[----:B------:R-:W-:Y:S01]  /*4490*/  R2UR UR28, R0 ;  /* 0x00000000001c72ca */ /* 0x000fe200000e0000 */
[----:B------:R-:W-:Y:S01]  /*44a0*/  IMAD.MOV.U32 R0, RZ, RZ, RZ ;  /* 0x000000ffff007224 */ /* 0x000fe200078e00ff */
[----:B------:R-:W-:Y:S01]  /*44b0*/  UMOV UR21, URZ ;  /* 0x000000ff00157c82 */ /* 0x000fe20008000000 */
[----:B----4-:R-:W-:-:S02]  /*44c0*/  ULEA UR17, UR17, UR4, 0x18 ;  /* 0x0000000411117291 */ /* 0x010fc4000f8ec0ff */
[----:B------:R-:W-:Y:S02]  /*44d0*/  UISETP.NE.AND UP3, UPT, UR31, URZ, UPT ;  /* 0x000000ff1f00728c */ /* 0x000fe4000bf65270 */
[----:B------:R-:W-:Y:S01]  /*44e0*/  UIADD3 UR23, UPT, UPT, UR17, 0x188, URZ ;  /* 0x0000018811177890 */ /* 0x000fe2000fffe0ff */
[----:B------:R-:W-:Y:S01]  /*44f0*/  UMOV UR16, URZ ;  /* 0x000000ff00107c82 */ /* 0x000fe20008000000 */
[----:B------:R-:W-:Y:S01]  /*4500*/  UMOV UR26, 0x0 ;  /* 0x00000000001a7882 */ /* 0x000fe20000000000 */
[----:B-1----:R-:W-:Y:S02]  /*4510*/  UIADD3 UR4, UPT, UPT, UR6, 0x1f, URZ ;  /* 0x0000001f06047890 */ /* 0x002fe4000fffe0ff */
[----:B---3--:R-:W1:Y:S01]  /*4520*/  LDS R3, [UR17+0x1d0] ;  /* 0x0001d011ff037984 */ /* 0x008e620008000800 */
[----:B------:R-:W-:Y:S02]  /*4530*/  UPRMT UR23, URZ, 0x654, UR23 ;  /* 0x00000654ff177896 */ /* 0x000fe40008000017 */
[----:B------:R-:W-:Y:S01]  /*4540*/  USHF.R.S32.HI UR5, URZ, 0x1f, UR4 ;  /* 0x0000001fff057899 */ /* 0x000fe20008011404 */
[----:B------:R-:W-:Y:S01]  /*4550*/  UMOV UR27, 0x10100010 ;  /* 0x10100010001b7882 */ /* 0x000fe20000000000 */
[----:B------:R-:W-:-:S02]  /*4560*/  UMOV UR24, 0x0 ;  /* 0x0000000000187882 */ /* 0x000fc40000000000 */
[----:B------:R-:W-:Y:S02]  /*4570*/  ULEA.HI UR4, UR5, UR4, URZ, 0x5 ;  /* 0x0000000405047291 */ /* 0x000fe4000f8f28ff */
[----:B------:R-:W-:Y:S02]  /*4580*/  UIADD3 UR5, UPT, UPT, UR17, 0x6400, URZ ;  /* 0x0000640011057890 */ /* 0x000fe4000fffe0ff */
[----:B------:R-:W-:Y:S02]  /*4590*/  USHF.R.S32.HI UR4, URZ, 0x5, UR4 ;  /* 0x00000005ff047899 */ /* 0x000fe40008011404 */
[----:B------:R-:W-:Y:S02]  /*45a0*/  USHF.R.U32.HI UR5, URZ, 0x4, UR5 ;  /* 0x00000004ff057899 */ /* 0x000fe40008011605 */
[----:B------:R-:W-:Y:S02]  /*45b0*/  UIMAD UR4, UR4, UR7, URZ ;  /* 0x00000007040472a4 */ /* 0x000fe4000f8e02ff */
[----:B------:R-:W-:-:S02]  /*45c0*/  ULOP3.LUT UR5, UR5, 0x3fff, URZ, 0xc0, !UPT ;  /* 0x00003fff05057892 */ /* 0x000fc4000f8ec0ff */
[----:B--2---:R-:W-:Y:S02]  /*45d0*/  UIMAD UR4, UR4, UR8, URZ ;  /* 0x00000008040472a4 */ /* 0x004fe4000f8e02ff */
[----:B------:R-:W-:Y:S02]  /*45e0*/  ULOP3.LUT UR19, UR5, 0x10000, URZ, 0xfc, !UPT ;  /* 0x0001000005137892 */ /* 0x000fe4000f8efcff */
[----:B------:R-:W-:Y:S02]  /*45f0*/  UIMAD UR6, UR4, UR9, URZ ;  /* 0x00000009040672a4 */ /* 0x000fe4000f8e02ff */
[----:B------:R-:W-:Y:S02]  /*4600*/  UIADD3 UR4, UPT, UPT, UR17, 0x2e400, URZ ;  /* 0x0002e40011047890 */ /* 0x000fe4000fffe0ff */
[----:B------:R-:W-:Y:S02]  /*4610*/  UIADD3 UR29, UPT, UPT, UR6, -0x1, URZ ;  /* 0xffffffff061d7890 */ /* 0x000fe4000fffe0ff */
[----:B------:R-:W-:-:S02]  /*4620*/  USHF.R.U32.HI UR4, URZ, 0x4, UR4 ;  /* 0x00000004ff047899 */ /* 0x000fc40008011604 */
[----:B------:R-:W-:Y:S02]  /*4630*/  UISETP.GE.AND UP4, UPT, UR6, 0x1, UPT ;  /* 0x000000010600788c */ /* 0x000fe4000bf86270 */
[----:B------:R-:W-:Y:S01]  /*4640*/  ULOP3.LUT UR4, UR4, 0x3fff, URZ, 0xc0, !UPT ;  /* 0x00003fff04047892 */ /* 0x000fe2000f8ec0ff */
[----:B------:R-:W-:-:S03]  /*4650*/  UMOV UR25, 0x10100010 ;  /* 0x1010001000197882 */ /* 0x000fc60000000000 */
[----:B------:R-:W-:Y:S01]  /*4660*/  ULOP3.LUT UR20, UR4, 0x10000, URZ, 0xfc, !UPT ;  /* 0x0001000004147892 */ /* 0x000fe2000f8efcff */
[C---:B-1----:R-:W-:Y:S01]  /*4670*/  VIADD R5, R3.reuse, 0x40 ;  /* 0x0000004003057836 */ /* 0x042fe20000000000 */
[----:B------:R-:W-:-:S04]  /*4680*/  LOP3.LUT R4, R3, 0xffff, RZ, 0xc0, !PT ;  /* 0x0000ffff03047812 */ /* 0x000fc800078ec0ff */
[----:B------:R-:W-:-:S05]  /*4690*/  LOP3.LUT R5, R5, 0xffff, RZ, 0xc0, !PT ;  /* 0x0000ffff05057812 */ /* 0x000fca00078ec0ff */
[----:B------:R1:W-:Y:S02]  /*46a0*/  STL.64 [R1], R4 ;  /* 0x0000000401007387 */ /* 0x0003e40000100a00 */
.L_x_86:
[----:B-1----:R-:W-:-:S04]  /*46b0*/  SHF.L.U32 R5, R2, 0x1f, RZ ;  /* 0x0000001f02057819 */ /* 0x002fc800000006ff */
[----:B------:R-:W1:Y:S02]  /*46c0*/  SYNCS.PHASECHK.TRANS64.TRYWAIT P0, [UR17+0x180], R5 ;  /* 0x00018005ff0075a7 */ /* 0x000e640008001111 */
[----:B-1-34-:R-:W-:Y:S05]  /*46d0*/  @!P0 BRA `(.L_x_78) ;  /* 0x0000005400a48947 */ /* 0x01afea0003800000 */
.L_x_193:
[----:B-1----:R-:W1:Y:S01]  /*46e0*/  LDS.128 R4, [UR17+0x1c0] ;  /* 0x0001c011ff047984 */ /* 0x002e620008000c00 */
[----:B------:R-:W-:Y:S01]  /*46f0*/  ULEA UR22, UR21, UR17, 0x3 ;  /* 0x0000001115167291 */ /* 0x000fe2000f8e18ff */
[----:B------:R-:W-:Y:S01]  /*4700*/  @!PT LDS RZ, [RZ] ;  /* 0x00000000fffff984 */ /* 0x000fe20000000800 */
[----:B------:R-:W-:Y:S01]  /*4710*/  @!PT LDS RZ, [RZ] ;  /* 0x00000000fffff984 */ /* 0x000fe20000000800 */
[----:B------:R-:W-:Y:S01]  /*4720*/  @!PT LDS RZ, [RZ] ;  /* 0x00000000fffff984 */ /* 0x000fe20000000800 */
[----:B------:R-:W-:Y:S01]  /*4730*/  @!PT LDS RZ, [RZ] ;  /* 0x00000000fffff984 */ /* 0x000fe20000000800 */
[----:B------:R2:W-:Y:S06]  /*4740*/  MEMBAR.ALL.CTA ;  /* 0x0000000000007992 */ /* 0x0005ec0000008000 */
[----:B--2---:R-:W2:Y:S02]  /*4750*/  FENCE.VIEW.ASYNC.S ;  /* 0x00000000000073c6 */ /* 0x004ea40000000000 */
[----:B--2---:R-:W-:Y:S01]  /*4760*/  SYNCS.ARRIVE.TRANS64.RED.A1T0 RZ, [UR23], RZ ;  /* 0x000000ffffff79a7 */ /* 0x004fe20008100417 */
[----:B-1----:R-:W-:Y:S01]  /*4770*/  LOP3.LUT P2, RZ, R6, 0x1, RZ, 0xc0, !PT ;  /* 0x0000000106ff7812 */ /* 0x002fe2000784c0ff */
[----:B------:R-:W-:-:S12]  /*4780*/  BRA.U UP3, `(.L_x_79) ;  /* 0x00000001030c7547 */ /* 0x000fd8000b800000 */
[----:B------:R-:W-:-:S04]  /*4790*/  SHF.L.U32 R5, R8, 0x1f, RZ ;  /* 0x0000001f08057819 */ /* 0x000fc800000006ff */
[----:B------:R-:W1:Y:S02]  /*47a0*/  SYNCS.PHASECHK.TRANS64.TRYWAIT P0, [UR22+0x1a0], R5 ;  /* 0x0001a005ff0075a7 */ /* 0x000e640008001116 */
[----:B-1----:R-:W-:Y:S05]  /*47b0*/  @!P0 BRA `(.L_x_80) ;  /* 0x0000005400848947 */ /* 0x002fea0003800000 */
.L_x_79:
[----:B------:R-:W-:Y:S05]  /*47c0*/  BRA.U UP3, `(.L_x_81) ;  /* 0x0000000103d47547 */ /* 0x000fea000b800000 */
[----:B------:R-:W-:Y:S05]  /*47d0*/  BRA.U !UP4, `(.L_x_82) ;  /* 0x000000010cc47547 */ /* 0x000fea000b800000 */
[----:B------:R-:W-:Y:S01]  /*47e0*/  ULEA UR4, UR21, UR49, 0x2 ;  /* 0x0000003115047291 */ /* 0x000fe2000f8e10ff */
[----:B-1----:R-:W-:-:S08]  /*47f0*/  SHF.L.U32 R4, R0, 0x1f, RZ ;  /* 0x0000001f00047819 */ /* 0x002fd000000006ff */
[----:B------:R-:W5:Y:S01]  /*4800*/  LDL R5, [UR4] ;  /* 0x00000004ff057983 */ /* 0x000f620008100800 */
[----:B------:R-:W-:Y:S02]  /*4810*/  ULEA UR4, UR16, UR17, 0x3 ;  /* 0x0000001110047291 */ /* 0x000fe4000f8e18ff */
[----:B------:R-:W-:Y:S01]  /*4820*/  UPLOP3.LUT UP2, UPT, UPT, UPT, UPT, 0x40, 0x4 ;  /* 0x000000000004789c */ /* 0x000fe20003f4e870 */
[----:B------:R-:W-:Y:S01]  /*4830*/  UMOV UR15, UR29 ;  /* 0x0000001d000f7c82 */ /* 0x000fe20008000000 */
[----:B------:R-:W-:-:S05]  /*4840*/  UMOV UR5, UR16 ;  /* 0x0000001000057c82 */ /* 0x000fca0008000000 */
[----:B------:R1:W2:Y:S04]  /*4850*/  SYNCS.PHASECHK.TRANS64.TRYWAIT P1, [UR4], R4 ;  /* 0x00000004ff0075a7 */ /* 0x0002a80008021104 */
.L_x_85:
[----:B---3--:R-:W-:Y:S01]  /*4860*/  ULEA UR10, UR5, UR17, 0x3 ;  /* 0x00000011050a7291 */ /* 0x008fe2000f8e18ff */
[----:B--2-4-:R-:W-:Y:S11]  /*4870*/  @P1 BRA `(.L_x_83) ;  /* 0x00000000000c1947 */ /* 0x014ff60003800000 */
[----:B------:R-:W-:Y:S04]  /*4880*/  SHF.L.U32 R7, R0, 0x1f, RZ ;  /* 0x0000001f00077819 */ /* 0x000fe800000006ff */
[----:B------:R-:W2:Y:S02]  /*4890*/  SYNCS.PHASECHK.TRANS64.TRYWAIT P0, [UR10], R7 ;  /* 0x00000007ff0075a7 */ /* 0x000ea4000800110a */
[----:B--2---:R-:W-:Y:S05]  /*48a0*/  @!P0 BRA `(.L_x_84) ;  /* 0x0000005400608947 */ /* 0x004fea0003800000 */
.L_x_83:
[----:B------:R-:W-:Y:S01]  /*48b0*/  UISETP.NE.AND UP0, UPT, UR15, URZ, UPT ;  /* 0x000000ff0f00728c */ /* 0x000fe2000bf05270 */
[----:B------:R-:W-:Y:S01]  /*48c0*/  PLOP3.LUT P1, PT, PT, PT, PT, 0x80, 0x8 ;  /* 0x000000000008781c */ /* 0x000fe20003f2f070 */
[----:B------:R-:W-:Y:S02]  /*48d0*/  UIADD3 UR4, UPT, UPT, UR5, 0x1, URZ ;  /* 0x0000000105047890 */ /* 0x000fe4000fffe0ff */
[----:B------:R-:W-:Y:S02]  /*48e0*/  ULEA UR8, UR5, UR20, 0x7 ;  /* 0x0000001405087291 */ /* 0x000fe4000f8e38ff */
[----:B------:R-:W-:Y:S01]  /*48f0*/  UISETP.NE.AND UP1, UPT, UR4, 0x14, UPT ;  /* 0x000000140400788c */ /* 0x000fe2000bf25270 */
[----:B------:R-:W-:Y:S01]  /*4900*/  PLOP3.LUT P0, PT, PT, PT, UP0, 0x80, 0x8 ;  /* 0x000000000008781c */ /* 0x000fe20003f0f008 */
[----:B------:R-:W-:Y:S02]  /*4910*/  UIADD3 UR12, UPT, UPT, UR8, 0x2, URZ ;  /* 0x00000002080c7890 */ /* 0x000fe4000fffe0ff */
[----:B------:R-:W-:Y:S02]  /*4920*/  USEL UR6, URZ, 0x1, UP1 ;  /* 0x00000001ff067887 */ /* 0x000fe40008800000 */
[----:B------:R-:W-:Y:S02]  /*4930*/  USEL UR16, UR4, URZ, UP1 ;  /* 0x000000ff04107287 */ /* 0x000fe40008800000 */
[----:B------:R-:W-:Y:S02]  /*4940*/  UIADD3 UR10, UPT, UPT, UR10, 0xa0, URZ ;  /* 0x000000a00a0a7890 */ /* 0x000fe4000fffe0ff */
[----:B------:R-:W-:Y:S01]  /*4950*/  @UP0 ULEA UR4, UR16, UR17, 0x3 ;  /* 0x0000001110040291 */ /* 0x000fe2000f8e18ff */
[----:B------:R-:W-:Y:S01]  /*4960*/  LOP3.LUT R0, R0, UR6, RZ, 0x3c, !PT ;  /* 0x0000000600007c12 */ /* 0x000fe2000f8e3cff */
[----:B------:R-:W-:Y:S01]  /*4970*/  UMOV UR9, 0x80004020 ;  /* 0x8000402000097882 */ /* 0x000fe20000000000 */
[----:B------:R-:W-:Y:S01]  /*4980*/  UMOV UR13, 0x80004020 ;  /* 0x80004020000d7882 */ /* 0x000fe20000000000 */
[----:B------:R-:W-:Y:S01]  /*4990*/  UMOV UR7, 0x80004020 ;  /* 0x8000402000077882 */ /* 0x000fe20000000000 */
[----:B-1----:R-:W-:Y:S04]  /*49a0*/  @P0 SHF.L.U32 R4, R0, 0x1f, RZ ;  /* 0x0000001f00040819 */ /* 0x002fe800000006ff */
[----:B------:R3:W4:Y:S01]  /*49b0*/  @P0 SYNCS.PHASECHK.TRANS64.TRYWAIT P1, [UR4], R4 ;  /* 0x00000004ff0005a7 */ /* 0x0007220008021104 */
[----:B------:R-:W-:Y:S11]  /*49c0*/  ELECT P0, URZ, PT ;  /* 0x0000000000ff782f */ /* 0x000ff60003800000 */
[----:B------:R-:W-:Y:S02]  /*49d0*/  @!UPT UIADD3 URZ, UPT, UPT, URZ, URZ, URZ ;  /* 0x000000fffffff290 */ /* 0x000fe4000fffe0ff */
[C---:B-----5:R-:W-:Y:S01]  /*49e0*/  @P0 R2UR.BROADCAST UR14, R5.reuse ;  /* 0x00000000050e02ca */ /* 0x060fe200008e0000 */
[----:B------:R-:W-:Y:S01]  /*49f0*/  ULEA UR4, UR5, UR19, 0x9 ;  /* 0x0000001305047291 */ /* 0x000fe2000f8e48ff */
[----:B------:R-:W-:Y:S11]  /*4a00*/  ELECT P0, URZ, PT ;  /* 0x0000000000ff782f */ /* 0x000ff60003800000 */
[----:B------:R-:W-:Y:S02]  /*4a10*/  @!UPT UIADD3 URZ, UPT, UPT, URZ, URZ, URZ ;  /* 0x000000fffffff290 */ /* 0x000fe4000fffe0ff */
[----:B------:R-:W-:Y:S01]  /*4a20*/  @P0 R2UR.BROADCAST UR11, R5 ;  /* 0x00000000050b02ca */ /* 0x000fe200008e0000 */
[----:B------:R-:W-:Y:S01]  /*4a30*/  UIADD3 UR6, UPT, UPT, UR4, 0x2, URZ ;  /* 0x0000000204067890 */ /* 0x000fe2000fffe0ff */
[----:B------:R-:W-:Y:S02]  /*4a40*/  UMOV UR5, 0x80004020 ;  /* 0x8000402000057882 */ /* 0x000fe40000000000 */
[----:B------:R1:W-:Y:S01]  /*4a50*/  UTCHMMA.2CTA gdesc[UR4], gdesc[UR8], tmem[UR14], tmem[UR26], idesc[UR27], UP2 ;  /* 0x00ff1a08040075ea */ /* 0x0003e2000920000e */
[----:B------:R-:W-:Y:S08]  /*4a60*/  UPLOP3.LUT UP2, UPT, UPT, UPT, UPT, 0x80, 0x8 ;  /* 0x000000000008789c */ /* 0x000ff00003f4f070 */
[----:B------:R3:W-:Y:S01]  /*4a70*/  UTCHMMA.2CTA gdesc[UR6], gdesc[UR12], tmem[UR11], tmem[UR24], idesc[UR25], UPT ;  /* 0x00ff180c060075ea */ /* 0x0007e2000ba0000b */
[----:B------:R3:W-:Y:S01]  /*4a80*/  UTCBAR.2CTA.MULTICAST [UR10], URZ, UR18 ;  /* 0x000000ff0a0073e9 */ /* 0x0007e20008200812 */
[----:B-1----:R-:W-:Y:S02]  /*4a90*/  UIADD3 UR4, UPT, UPT, UR15, 0x1, URZ ;  /* 0x000000010f047890 */ /* 0x002fe4000fffe0ff */
[----:B------:R-:W-:Y:S02]  /*4aa0*/  UIADD3 UR8, UPT, UPT, UR15, -0x1, URZ ;  /* 0xffffffff0f087890 */ /* 0x000fe4000fffe0ff */
[----:B------:R-:W-:Y:S01]  /*4ab0*/  UISETP.GT.U32.AND UP0, UPT, UR4, 0x1, UPT ;  /* 0x000000010400788c */ /* 0x000fe2000bf04070 */
[----:B------:R-:W-:Y:S04]  /*4ac0*/  UMOV UR5, UR16 ;  /* 0x0000001000057c82 */ /* 0x000fe80008000000 */
[----:B------:R-:W-:Y:S04]  /*4ad0*/  UMOV UR15, UR8 ;  /* 0x00000008000f7c82 */ /* 0x000fe80008000000 */
[----:B------:R-:W-:Y:S05]  /*4ae0*/  BRA.U UP0, `(.L_x_85) ;  /* 0xfffffffd005c7547 */ /* 0x000fea000b83ffff */
.L_x_82:
[----:B------:R-:W-:-:S09]  /*4af0*/  UIADD3 UR4, UPT, UPT, UR22, 0x190, URZ ;  /* 0x0000019016047890 */ /* 0x000fd2000fffe0ff */
[----:B------:R2:W-:Y:S01]  /*4b00*/  UTCBAR.2CTA.MULTICAST [UR4], URZ, UR28 ;  /* 0x000000ff040073e9 */ /* 0x0005e2000820081c */
[----:B------:R-:W-:Y:S02]  /*4b10*/  NOP ;  /* 0x0000000000007918 */ /* 0x000fe40000000000 */
.L_x_81:
[----:B--2---:R-:W-:Y:S01]  /*4b20*/  UIADD3 UR4, UPT, UPT, UR21, 0x1, URZ ;  /* 0x0000000115047890 */ /* 0x004fe2000fffe0ff */
[----:B------:R-:W-:-:S03]  /*4b30*/  LOP3.LUT R2, R2, 0x1, RZ, 0x3c, !PT ;  /* 0x0000000102027812 */ /* 0x000fc600078e3cff */
[----:B------:R-:W-:-:S04]  /*4b40*/  UISETP.NE.AND UP0, UPT, UR4, 0x2, UPT ;  /* 0x000000020400788c */ /* 0x000fc8000bf05270 */
[----:B------:R-:W-:Y:S02]  /*4b50*/  USEL UR5, URZ, 0x1, UP0 ;  /* 0x00000001ff057887 */ /* 0x000fe40008000000 */
[----:B------:R-:W-:-:S04]  /*4b60*/  USEL UR21, UR4, URZ, UP0 ;  /* 0x000000ff04157287 */ /* 0x000fc80008000000 */
[----:B------:R-:W-:Y:S01]  /*4b70*/  LOP3.LUT R8, R8, UR5, RZ, 0x3c, !PT ;  /* 0x0000000508087c12 */ /* 0x000fe2000f8e3cff */
[----:B------:R-:W-:Y:S07]  /*4b80*/  @P2 BRA `(.L_x_86) ;  /* 0xfffffff800c82947 */ /* 0x000fee000383ffff */
[----:B------:R-:W2:Y:S01]  /*4b90*/  S2UR UR8, SR_CgaCtaId ;  /* 0x00000000000879c3 */ /* 0x000ea20000008800 */
[----:B------:R-:W-:Y:S01]  /*4ba0*/  ELECT P0, URZ, PT ;  /* 0x0000000000ff782f */ /* 0x000fe20003800000 */
[----:B------:R-:W-:Y:S01]  /*4bb0*/  HFMA2 R0, -RZ, RZ, 0, 5.9604644775390625e-08 ;  /* 0x00000001ff007431 */ /* 0x000fe200000001ff */
[----:B------:R-:W-:-:S05]  /*4bc0*/  UMOV UR4, 0x40 ;  /* 0x0000004000047882 */ /* 0x000fca0000000000 */
[----:B------:R-:W-:Y:S01]  /*4bd0*/  UVIRTCOUNT.DEALLOC.SMPOOL 0x80 ;  /* 0x000000800000784c */ /* 0x000fe20000000000 */
[----:B------:R-:W-:Y:S02]  /*4be0*/  UISETP.NE.AND UP0, UPT, UR31, URZ, UPT ;  /* 0x000000ff1f00728c */ /* 0x000fe4000bf05270 */
[----:B--2---:R-:W-:-:S09]  /*4bf0*/  ULEA UR8, UR8, UR4, 0x18 ;  /* 0x0000000408087291 */ /* 0x004fd2000f8ec0ff */
[----:B------:R2:W-:Y:S01]  /*4c00*/  @P0 STS.U8 [UR8+0x1c], R0 ;  /* 0x00001c00ff000988 */ /* 0x0005e20008000008 */
[----:B------:R-:W-:Y:S05]  /*4c10*/  BRA.U UP0, `(.L_x_87) ;  /* 0x0000000100587547 */ /* 0x000fea000b800000 */
[----:B------:R-:W-:Y:S01]  /*4c20*/  UIADD3 UR5, UPT, UPT, UR17, 0x1a0, URZ ;  /* 0x000001a011057890 */ /* 0x000fe2000fffe0ff */
[----:B-1----:R-:W-:-:S03]  /*4c30*/  SHF.L.U32 R5, R8, 0x1f, RZ ;  /* 0x0000001f08057819 */ /* 0x002fc600000006ff */
[----:B------:R-:W-:-:S09]  /*4c40*/  ULEA UR4, UR21, UR5, 0x3 ;  /* 0x0000000515047291 */ /* 0x000fd2000f8e18ff */
[----:B------:R-:W1:Y:S02]  /*4c50*/  SYNCS.PHASECHK.TRANS64.TRYWAIT P0, [UR4], R5 ;  /* 0x00000005ff0075a7 */ /* 0x000e640008001104 */
[----:B-1----:R-:W-:Y:S05]  /*4c60*/  @!P0 BRA `(.L_x_88) ;  /* 0x0000005000888947 */ /* 0x002fea0003800000 */
.L_x_197:
[----:B------:R-:W-:-:S04]  /*4c70*/  UIADD3 UR4, UPT, UPT, UR21, 0x1, URZ ;  /* 0x0000000115047890 */ /* 0x000fc8000fffe0ff */
[----:B------:R-:W-:-:S04]  /*4c80*/  UISETP.NE.AND UP1, UPT, UR4, 0x2, UPT ;  /* 0x000000020400788c */ /* 0x000fc8000bf25270 */
[----:B---3--:R-:W-:Y:S02]  /*4c90*/  USEL UR6, URZ, 0x1, UP1 ;  /* 0x00000001ff067887 */ /* 0x008fe40008800000 */
[----:B------:R-:W-:-:S04]  /*4ca0*/  USEL UR4, UR4, URZ, UP1 ;  /* 0x000000ff04047287 */ /* 0x000fc80008800000 */
[----:B------:R-:W-:Y:S01]  /*4cb0*/  ULEA UR4, UR4, UR5, 0x3 ;  /* 0x0000000504047291 */ /* 0x000fe2000f8e18ff */
[----:B-1----:R-:W-:-:S04]  /*4cc0*/  LOP3.LUT R5, R8, UR6, RZ, 0x3c, !PT ;  /* 0x0000000608057c12 */ /* 0x002fc8000f8e3cff */
[----:B------:R-:W-:Y:S01]  /*4cd0*/  SHF.L.U32 R5, R5, 0x1f, RZ ;  /* 0x0000001f05057819 */ /* 0x000fe200000006ff */
[----:B--2---:R-:W-:-:S04]  /*4ce0*/  IMAD.U32 R0, RZ, RZ, UR4 ;  /* 0x00000004ff007e24 */ /* 0x004fc8000f8e00ff */
[----:B------:R1:W2:Y:S03]  /*4cf0*/  SYNCS.PHASECHK.TRANS64.TRYWAIT P0, [R0+URZ], R5 ;  /* 0x00000005000075a7 */ /* 0x0002a600080011ff */
[----:B--2---:R-:W-:Y:S05]  /*4d00*/  @!P0 NANOSLEEP.SYNCS 0x989680 ;  /* 0x009896800000895d */ /* 0x004fea0003900000 */
[----:B------:R-:W2:Y:S02]  /*4d10*/  @!P0 SYNCS.PHASECHK.TRANS64 P0, [R0+URZ], R5 ;  /* 0x00000005000085a7 */ /* 0x000ea400080010ff */
[----:B--2---:R-:W-:Y:S05]  /*4d20*/  @P0 BRA `(.L_x_89) ;  /* 0x0000000000200947 */ /* 0x004fea0003800000 */
.L_x_90:
[----:B--2---:R2:W3:Y:S02]  /*4d30*/  SYNCS.PHASECHK.TRANS64.TRYWAIT P0, [R0+URZ], R5 ;  /* 0x00000005000075a7 */ /* 0x0044e400080011ff */
[----:B---3--:R-:W-:Y:S05]  /*4d40*/  @!P0 NANOSLEEP.SYNCS 0x989680 ;  /* 0x009896800000895d */ /* 0x008fea0003900000 */
[----:B------:R-:W3:Y:S02]  /*4d50*/  @!P0 SYNCS.PHASECHK.TRANS64 P0, [R0+URZ], R5 ;  /* 0x00000005000085a7 */ /* 0x000ee400080010ff */
[----:B---3--:R-:W-:Y:S05]  /*4d60*/  @!P0 BRA `(.L_x_90) ;  /* 0xfffffffc00f08947 */ /* 0x008fea000383ffff */
[----:B------:R-:W-:Y:S05]  /*4d70*/  BRA `(.L_x_89) ;  /* 0x00000000000c7947 */ /* 0x000fea0003800000 */
.L_x_87:
[----:B------:R-:W-:-:S04]  /*4d80*/  UIADD3 UR4, UPT, UPT, UR17, 0x1b0, URZ ;  /* 0x000001b011047890 */ /* 0x000fc8000fffe0ff */
[----:B------:R-:W-:-:S09]  /*4d90*/  UPRMT UR4, UR30, 0x654, UR4 ;  /* 0x000006541e047896 */ /* 0x000fd20008000004 */
[----:B------:R-:W-:Y:S03]  /*4da0*/  SYNCS.ARRIVE.TRANS64.RED.A1T0 RZ, [UR4], RZ ;  /* 0x000000ffffff79a7 */ /* 0x000fe60008100404 */
.L_x_89:
[----:B-12---:R-:W-:Y:S01]  /*4db0*/  SHF.L.U32 R5, RZ, 0x1f, RZ ;  /* 0x0000001fff057819 */ /* 0x006fe200000006ff */
[----:B------:R-:W-:Y:S01]  /*4dc0*/  UIADD3 UR4, UPT, UPT, UR17, 0x1b0, URZ ;  /* 0x000001b011047890 */ /* 0x000fe2000fffe0ff */
[----:B------:R-:W-:Y:S02]  /*4dd0*/  PLOP3.LUT P0, PT, PT, PT, UP0, 0x80, 0x8 ;  /* 0x000000000008781c */ /* 0x000fe40003f0f008 */
[----:B----4-:R-:W1:Y:S02]  /*4de0*/  SYNCS.PHASECHK.TRANS64.TRYWAIT P1, [UR17+0x1b0], R5 ;  /* 0x0001b005ff0075a7 */ /* 0x010e640008021111 */
[----:B-1----:R-:W-:Y:S09]  /*4df0*/  @!P1 BRA `(.L_x_91) ;  /* 0x00000050003c9947 */ /* 0x002ff20003800000 */
.L_x_199:
[----:B------:R-:W-:Y:S01]  /*4e00*/  @!UP0 UPRMT UR4, UR30, 0x654, UR4 ;  /* 0x000006541e048896 */ /* 0x000fe20008000004 */
[----:B------:R-:W-:Y:S01]  /*4e10*/  LOP3.LUT R2, R3, 0xffff, RZ, 0xc0, !PT ;  /* 0x0000ffff03027812 */ /* 0x000fe200078ec0ff */
[----:B------:R-:W-:Y:S02]  /*4e20*/  IMAD.MOV.U32 R3, RZ, RZ, 0xffff ;  /* 0x0000ffffff037424 */ /* 0x000fe400078e00ff */
[----:B-1----:R-:W-:Y:S01]  /*4e30*/  IMAD.MOV.U32 R5, RZ, RZ, 0x1 ;  /* 0x00000001ff057424 */ /* 0x002fe200078e00ff */
[----:B------:R-:W-:-:S04]  /*4e40*/  SHF.R.U32.HI R2, RZ, 0x5, R2 ;  /* 0x00000005ff027819 */ /* 0x000fc80000011602 */
[----:B------:R-:W-:Y:S01]  /*4e50*/  @!P0 SYNCS.ARRIVE.TRANS64.RED.A1T0 RZ, [UR4], RZ ;  /* 0x000000ffffff89a7 */ /* 0x000fe20008100404 */
[----:B------:R-:W-:Y:S01]  /*4e60*/  NOP ;  /* 0x0000000000007918 */ /* 0x000fe20000000000 */
[----:B------:R-:W1:Y:S01]  /*4e70*/  LDS R0, [UR8+0x14] ;  /* 0x00001408ff007984 */ /* 0x000e620008000800 */
[-C--:B------:R-:W-:Y:S02]  /*4e80*/  SHF.L.U32 R3, R3, R2.reuse, RZ ;  /* 0x0000000203037219 */ /* 0x080fe400000006ff */
[----:B------:R-:W-:Y:S02]  /*4e90*/  SHF.L.U32 R5, R5, R2, RZ ;  /* 0x0000000205057219 */ /* 0x000fe400000006ff */
[----:B-1----:R-:W-:-:S04]  /*4ea0*/  LOP3.LUT R0, R0, R3, RZ, 0xc0, !PT ;  /* 0x0000000300007212 */ /* 0x002fc800078ec0ff */
[----:B------:R-:W-:-:S13]  /*4eb0*/  ISETP.NE.AND P0, PT, R0, R3, PT ;  /* 0x000000030000720c */ /* 0x000fda0003f05270 */
[----:B------:R-:W-:Y:S05]  /*4ec0*/  @P0 BRA `(.L_x_92) ;  /* 0x00000000005c0947 */ /* 0x000fea0003800000 */
[----:B------:R-:W1:Y:S02]  /*4ed0*/  LDS R0, [UR8+0x18] ;  /* 0x00001808ff007984 */ /* 0x000e640008000800 */
[----:B-1----:R-:W-:-:S04]  /*4ee0*/  LOP3.LUT R0, R0, R5, RZ, 0xc0, !PT ;  /* 0x0000000500007212 */ /* 0x002fc800078ec0ff */
[----:B------:R-:W-:-:S13]  /*4ef0*/  ISETP.NE.AND P0, PT, R0, R5, PT ;  /* 0x000000050000720c */ /* 0x000fda0003f05270 */
[----:B------:R-:W-:Y:S05]  /*4f00*/  @P0 BRA `(.L_x_93) ;  /* 0x0000000000400947 */ /* 0x000fea0003800000 */
[----:B------:R-:W-:Y:S01]  /*4f10*/  R2UR UR4, R3 ;  /* 0x00000000030472ca */ /* 0x000fe200000e0000 */
[----:B------:R-:W1:Y:S01]  /*4f20*/  S2R R2, SR_LANEID ;  /* 0x0000000000027919 */ /* 0x000e620000000000 */
[----:B------:R-:W-:-:S04]  /*4f30*/  LOP3.LUT R5, RZ, R5, RZ, 0x33, !PT ;  /* 0x00000005ff057212 */ /* 0x000fc800078e33ff */
[----:B---3--:R-:W2:Y:S07]  /*4f40*/  REDUX UR6, R5 ;  /* 0x00000000050673c4 */ /* 0x008eae0000000000 */
[----:B------:R-:W-:-:S03]  /*4f50*/  ULOP3.LUT UR5, URZ, UR4, URZ, 0x33, !UPT ;  /* 0x00000004ff057292 */ /* 0x000fc6000f8e33ff */
[----:B------:R-:W-:Y:S02]  /*4f60*/  VOTEU.ANY UR4, UPT, PT ;  /* 0x0000000000047886 */ /* 0x000fe400038e0100 */
[----:B------:R-:W-:Y:S01]  /*4f70*/  UFLO.U32 UR4, UR4 ;  /* 0x00000004000472bd */ /* 0x000fe200080e0000 */
[----:B------:R-:W-:-:S04]  /*4f80*/  IMAD.U32 R0, RZ, RZ, UR5 ;  /* 0x00000005ff007e24 */ /* 0x000fc8000f8e00ff */
[----:B------:R-:W3:Y:S02]  /*4f90*/  REDUX UR7, R0 ;  /* 0x00000000000773c4 */ /* 0x000ee40000000000 */
[----:B------:R4:W-:Y:S01]  /*4fa0*/  UTCATOMSWS.AND URZ, UR5 ;  /* 0x0000000500ff79e3 */ /* 0x0009e20008000000 */
[----:B-1----:R-:W-:Y:S01]  /*4fb0*/  ISETP.EQ.U32.AND P0, PT, R2, UR4, PT ;  /* 0x0000000402007c0c */ /* 0x002fe2000bf02070 */
[----:B--2---:R-:W-:Y:S02]  /*4fc0*/  IMAD.U32 R2, RZ, RZ, UR6 ;  /* 0x00000006ff027e24 */ /* 0x004fe4000f8e00ff */
[----:B---3--:R-:W-:-:S10]  /*4fd0*/  IMAD.U32 R3, RZ, RZ, UR7 ;  /* 0x00000007ff037e24 */ /* 0x008fd4000f8e00ff */
[----:B------:R4:W-:Y:S04]  /*4fe0*/  @P0 ATOMS.AND RZ, [UR8+0x14], R3 ;  /* 0x00001403ffff098c */ /* 0x0009e8000a800008 */
[----:B------:R4:W-:Y:S01]  /*4ff0*/  @P0 ATOMS.AND RZ, [UR8+0x18], R2 ;  /* 0x00001802ffff098c */ /* 0x0009e2000a800008 */
[----:B------:R-:W-:Y:S05]  /*5000*/  BRA `(.L_x_94) ;  /* 0x0000000000147947 */ /* 0x000fea0003800000 */
.L_x_93:
[----:B------:R-:W-:Y:S02]  /*5010*/  MOV R2, 0x5030 ;  /* 0x0000503000027802 */ /* 0x000fe40000000f00 */
[----:B---3-5:R-:W-:Y:S05]  /*5020*/  CALL.REL.NOINC `($__internal_0_$__cuda_sm10x_tcgen05_guardrail_trap_col_being_dealloced_not_returned_by_alloc) ;  /* 0x0000005000ac7944 */ /* 0x028fea0003c00000 */
[----:B------:R-:W-:Y:S05]  /*5030*/  BRA `(.L_x_94) ;  /* 0x0000000000087947 */ /* 0x000fea0003800000 */
.L_x_92:
[----:B------:R-:W-:Y:S02]  /*5040*/  MOV R2, 0x5060 ;  /* 0x0000506000027802 */ /* 0x000fe40000000f00 */
[----:B---3-5:R-:W-:Y:S05]  /*5050*/  CALL.REL.NOINC `($__internal_2_$__cuda_sm10x_tcgen05_guardrail_trap_unallocated_columns_being_dealloced) ;  /* 0x0000005000b87944 */ /* 0x028fea0003c00000 */
.L_x_94:
[----:B------:R-:W-:Y:S01]  /*5060*/  NOP ;  /* 0x0000000000007918 */ /* 0x000fe20000000000 */
[----:B----4-:R-:W-:Y:S05]  /*5070*/  EXIT ;  /* 0x000000000000794d */ /* 0x010fea0003800000 */
.L_x_66:
[----:B------:R-:W-:-:S09]  /*5080*/  UISETP.NE.OR UP0, UPT, UR18, 0x3, !UP3 ;  /* 0x000000031200788c */ /* 0x000fd2000df05670 */
[----:B------:R-:W-:Y:S05]  /*5090*/  BRA.U UP0, `(.L_x_95) ;  /* 0x0000001100807547 */ /* 0x000fea000b800000 */
[----:B------:R-:W2:Y:S01]  /*50a0*/  LDCU.64 UR4, c[0x0][0x988] ;  /* 0x00013100ff0477ac */ /* 0x000ea20008000a00 */
[----:B------:R-:W3:Y:S01]  /*50b0*/  S2UR UR6, SR_CgaCtaId ;  /* 0x00000000000679c3 */ /* 0x000ee20000008800 */
[----:B------:R-:W-:Y:S01]  /*50c0*/  HFMA2 R10, -RZ, RZ, 0, 5.9604644775390625e-08 ;  /* 0x00000001ff0a7431 */ /* 0x000fe200000001ff */
[----:B------:R-:W-:Y:S01]  /*50d0*/  MOV R8, RZ ;  /* 0x000000ff00087202 */ /* 0x000fe20000000f00 */
[----:B------:R-:W4:Y:S01]  /*50e0*/  LDCU UR30, c[0x0][0x370] ;  /* 0x00006e00ff1e77ac */ /* 0x000f220008000800 */
[----:B------:R-:W-:Y:S01]  /*50f0*/  HFMA2 R3, -RZ, RZ, 0, 0.0078125 ;  /* 0x00002000ff037431 */ /* 0x000fe200000001ff */
[----:B------:R-:W1:Y:S03]  /*5100*/  LDCU.128 UR32, c[0x0][0xc10] ;  /* 0x00018200ff2077ac */ /* 0x000e660008000c00 */
[----:B------:R-:W4:Y:S01]  /*5110*/  LDC.64 R12, c[0x0][0x348] ;  /* 0x0000d200ff0c7b82 */ /* 0x000f220000000a00 */
[----:B------:R-:W1:Y:S01]  /*5120*/  LDCU UR27, c[0x0][0x374] ;  /* 0x00006e80ff1b77ac */ /* 0x000e620008000800 */
[----:B------:R-:W4:Y:S01]  /*5130*/  LDCU.64 UR28, c[0x0][0x990] ;  /* 0x00013200ff1c77ac */ /* 0x000f220008000a00 */
[----:B------:R-:W4:Y:S01]  /*5140*/  LDCU UR17, c[0x0][0xc0c] ;  /* 0x00018180ff1177ac */ /* 0x000f220008000800 */
[----:B--2---:R-:W-:Y:S01]  /*5150*/  UISETP.NE.U32.AND UP0, UPT, UR4, URZ, UPT ;  /* 0x000000ff0400728c */ /* 0x004fe2000bf05070 */
[----:B------:R-:W2:Y:S01]  /*5160*/  LDCU.128 UR40, c[0x0][0xa80] ;  /* 0x00015000ff2877ac */ /* 0x000ea20008000c00 */
[----:B------:R-:W2:Y:S01]  /*5170*/  LDCU UR48, c[0x0][0xc20] ;  /* 0x00018400ff3077ac */ /* 0x000ea20008000800 */
[----:B------:R-:W2:Y:S01]  /*5180*/  LDCU UR4, c[0x0][0xc30] ;  /* 0x00018600ff0477ac */ /* 0x000ea20008000800 */
[----:B------:R-:W2:Y:S01]  /*5190*/  LDCU.128 UR44, c[0x0][0xa90] ;  /* 0x00015200ff2c77ac */ /* 0x000ea20008000c00 */
[----:B------:R-:W-:Y:S01]  /*51a0*/  UMOV UR24, 0x400 ;  /* 0x0000040000187882 */ /* 0x000fe20000000000 */
[----:B-1----:R-:W-:-:S02]  /*51b0*/  UIMAD.WIDE.U32 UR8, UR27, UR35, URZ ;  /* 0x000000231b0872a5 */ /* 0x002fc4000f8e00ff */
[----:B---3--:R-:W-:Y:S02]  /*51c0*/  ULEA UR24, UR6, UR24, 0x18 ;  /* 0x0000001806187291 */ /* 0x008fe4000f8ec0ff */
[----:B----4-:R-:W-:Y:S02]  /*51d0*/  UIMAD.WIDE.U32 UR6, UR30, UR32, URZ ;  /* 0x000000201e0672a5 */ /* 0x010fe4000f8e00ff */
[----:B------:R-:W-:Y:S02]  /*51e0*/  UISETP.NE.AND.EX UP5, UPT, UR5, URZ, UPT, UP0 ;  /* 0x000000ff0500728c */ /* 0x000fe4000bfa5300 */
[----:B------:R-:W-:Y:S02]  /*51f0*/  UISETP.NE.U32.AND UP6, UPT, UR28, URZ, UPT ;  /* 0x000000ff1c00728c */ /* 0x000fe4000bfc5070 */
[----:B------:R-:W-:Y:S02]  /*5200*/  UIADD3 UR31, UPT, UPT, UR24, 0x188, URZ ;  /* 0x00000188181f7890 */ /* 0x000fe4000fffe0ff */
[----:B------:R-:W-:-:S02]  /*5210*/  UISETP.NE.AND UP0, UPT, UR39, 0x1, UPT ;  /* 0x000000012700788c */ /* 0x000fc4000bf05270 */
[----:B------:R-:W-:Y:S02]  /*5220*/  UISETP.GE.AND UP2, UPT, UR39, 0x1, UPT ;  /* 0x000000012700788c */ /* 0x000fe4000bf46270 */
[----:B------:R-:W-:Y:S01]  /*5230*/  UISETP.NE.AND UP0, UPT, UR17, 0x1, UPT ;  /* 0x000000011100788c */ /* 0x000fe2000bf05270 */
[----:B------:R-:W-:Y:S01]  /*5240*/  UMOV UR6, UR7 ;  /* 0x0000000700067c82 */ /* 0x000fe20008000000 */
[----:B------:R-:W-:Y:S01]  /*5250*/  UMOV UR36, UR9 ;  /* 0x0000000900247c82 */ /* 0x000fe20008000000 */
[----:B------:R-:W-:Y:S02]  /*5260*/  UISETP.NE.AND UP2, UPT, UR34, 0x1, UPT ;  /* 0x000000012200788c */ /* 0x000fe4000bf45270 */
[----:B--2---:R-:W-:Y:S01]  /*5270*/  UISETP.NE.AND UP0, UPT, UR40, 0x1, UPT ;  /* 0x000000012800788c */ /* 0x004fe2000bf05270 */
[----:B------:R-:W-:Y:S01]  /*5280*/  UMOV UR26, URZ ;  /* 0x000000ff001a7c82 */ /* 0x000fe20008000000 */
[----:B------:R-:W1:Y:S01]  /*5290*/  LDCU UR49, c[0x0][0xaa0] ;  /* 0x00015400ff3177ac */ /* 0x000e620008000800 */
[----:B------:R-:W-:Y:S01]  /*52a0*/  UPLOP3.LUT UP4, UPT, UPT, UPT, UPT, 0x40, 0x4 ;  /* 0x000000000004789c */ /* 0x000fe20003f8e870 */
[----:B------:R-:W2:Y:S01]  /*52b0*/  LDCU.64 UR18, c[0x0][0xc28] ;  /* 0x00018500ff1277ac */ /* 0x000ea20008000a00 */
[----:B------:R-:W-:-:S02]  /*52c0*/  UISETP.NE.AND.EX UP6, UPT, UR29, URZ, UPT, UP6 ;  /* 0x000000ff1d00728c */ /* 0x000fc4000bfc5360 */
[----:B------:R-:W-:Y:S02]  /*52d0*/  UPRMT UR31, URZ, 0x654, UR31 ;  /* 0x00000654ff1f7896 */ /* 0x000fe4000800001f */
[----:B------:R-:W-:Y:S02]  /*52e0*/  USHF.R.U32.HI UR37, URZ, UR33, UR6 ;  /* 0x00000021ff257299 */ /* 0x000fe40008011606 */
[----:B------:R-:W-:Y:S02]  /*52f0*/  USHF.R.U32.HI UR36, URZ, UR48, UR36 ;  /* 0x00000030ff247299 */ /* 0x000fe40008011624 */
[----:B------:R-:W-:Y:S02]  /*5300*/  UISETP.NE.AND UP3, UPT, UR4, 0x1, UPT ;  /* 0x000000010400788c */ /* 0x000fe4000bf65270 */
[----:B------:R-:W-:Y:S02]  /*5310*/  UISETP.NE.AND UP2, UPT, UR43, 0x1, UPT ;  /* 0x000000012b00788c */ /* 0x000fe4000bf45270 */
[----:B------:R-:W-:-:S11]  /*5320*/  UISETP.NE.AND UP0, UPT, UR46, 0x1, UPT ;  /* 0x000000012e00788c */ /* 0x000fd6000bf05270 */
.L_x_104:
[----:B------:R-:W-:Y:S04]  /*5330*/  SHF.L.U32 R5, R8, 0x1f, RZ ;  /* 0x0000001f08057819 */ /* 0x000fe800000006ff */
[----:B---3--:R-:W3:Y:S02]  /*5340*/  SYNCS.PHASECHK.TRANS64.TRYWAIT P0, [UR24+0x180], R5 ;  /* 0x00018005ff0075a7 */ /* 0x008ee40008001118 */
[----:B---3--:R-:W-:Y:S05]  /*5350*/  @!P0 BRA `(.L_x_96) ;  /* 0x0000004800fc8947 */ /* 0x008fea0003800000 */
.L_x_201:
[----:B---3--:R-:W3:Y:S01]  /*5360*/  LDS.128 R4, [UR24+0x1c0] ;  /* 0x0001c018ff047984 */ /* 0x008ee20008000c00 */
[----:B------:R-:W-:Y:S01]  /*5370*/  UISETP.GE.AND UP0, UPT, UR39, 0x1, UPT ;  /* 0x000000012700788c */ /* 0x000fe2000bf06270 */
[----:B------:R-:W-:Y:S01]  /*5380*/  @!PT LDS RZ, [RZ] ;  /* 0x00000000fffff984 */ /* 0x000fe20000000800 */
[----:B------:R-:W-:Y:S01]  /*5390*/  @!PT LDS RZ, [RZ] ;  /* 0x00000000fffff984 */ /* 0x000fe20000000800 */
[----:B------:R-:W-:Y:S01]  /*53a0*/  @!PT LDS RZ, [RZ] ;  /* 0x00000000fffff984 */ /* 0x000fe20000000800 */
[----:B------:R-:W-:Y:S01]  /*53b0*/  @!PT LDS RZ, [RZ] ;  /* 0x00000000fffff984 */ /* 0x000fe20000000800 */
[----:B------:R4:W-:Y:S06]  /*53c0*/  MEMBAR.ALL.CTA ;  /* 0x0000000000007992 */ /* 0x0009ec0000008000 */
[----:B----4-:R-:W4:Y:S02]  /*53d0*/  FENCE.VIEW.ASYNC.S ;  /* 0x00000000000073c6 */ /* 0x010f240000000000 */
[----:B----4-:R-:W-:Y:S01]  /*53e0*/  SYNCS.ARRIVE.TRANS64.RED.A1T0 RZ, [UR31], RZ ;  /* 0x000000ffffff79a7 */ /* 0x010fe2000810041f */
[----:B---3--:R-:W-:Y:S11]  /*53f0*/  LOP3.LUT P0, RZ, R6, 0x1, RZ, 0xc0, !PT ;  /* 0x0000000106ff7812 */ /* 0x008ff6000780c0ff */
[----:B------:R-:W-:Y:S02]  /*5400*/  @!UPT UIADD3 URZ, UPT, UPT, URZ, URZ, URZ ;  /* 0x000000fffffff290 */ /* 0x000fe4000fffe0ff */
[----:B------:R-:W-:Y:S01]  /*5410*/  VOTEU.ANY UP2, P0 ;  /* 0x0000000000ff7886 */ /* 0x000fe20000040100 */
[----:B------:R-:W-:Y:S11]  /*5420*/  PLOP3.LUT P0, PT, PT, PT, UP2, 0x80, 0x8 ;  /* 0x000000000008781c */ /* 0x000ff60003f0f028 */
[----:B------:R-:W-:Y:S02]  /*5430*/  @!UPT UIADD3 URZ, UPT, UPT, URZ, URZ, URZ ;  /* 0x000000fffffff290 */ /* 0x000fe4000fffe0ff */
[----:B------:R-:W-:Y:S02]  /*5440*/  @P0 MOV R2, R4 ;  /* 0x0000000400020202 */ /* 0x000fe40000000f00 */
[----:B------:R-:W-:Y:S02]  /*5450*/  @P0 LOP3.LUT R0, R5, 0xffff, RZ, 0xc0, !PT ;  /* 0x0000ffff05000812 */ /* 0x000fe400078ec0ff */
[----:B------:R-:W-:Y:S02]  /*5460*/  @P0 R2UR UR5, R2 ;  /* 0x00000000020502ca */ /* 0x000fe400000e0000 */
[----:B------:R-:W-:Y:S11]  /*5470*/  @P0 R2UR UR4, R0 ;  /* 0x00000000000402ca */ /* 0x000ff600000e0000 */
[----:B------:R-:W-:Y:S02]  /*5480*/  @UP2 UMOV UR16, UR5 ;  /* 0x0000000500102c82 */ /* 0x000fe40008000000 */
[----:B------:R-:W-:Y:S01]  /*5490*/  @UP2 UMOV UR15, UR4 ;  /* 0x00000004000f2c82 */ /* 0x000fe20008000000 */
[----:B------:R-:W-:Y:S05]  /*54a0*/  BRA.U !UP0, `(.L_x_97) ;  /* 0x0000000108c07547 */ /* 0x000fea000b800000 */
[----:B------:R-:W-:Y:S02]  /*54b0*/  UIMAD.WIDE.U32 UR8, UR15, UR35, URZ ;  /* 0x000000230f0872a5 */ /* 0x000fe4000f8e00ff */
[----:B------:R-:W-:Y:S02]  /*54c0*/  UP2UR UR14, UPR, URZ, 0x4 ;  /* 0x00000004ff0e7883 */ /* 0x000fe40008000000 */
[----:B------:R-:W-:Y:S02]  /*54d0*/  UISETP.NE.AND UP2, UPT, UR34, 0x1, UPT ;  /* 0x000000012200788c */ /* 0x000fe4000bf45270 */
[----:B------:R-:W-:Y:S02]  /*54e0*/  UIMAD.WIDE.U32 UR10, UR16, UR32, URZ ;  /* 0x00000020100a72a5 */ /* 0x000fe4000f8e00ff */
[----:B------:R-:W-:Y:S02]  /*54f0*/  USEL UR4, UR27, UR36, !UP2 ;  /* 0x000000241b047287 */ /* 0x000fe4000d000000 */
[----:B------:R-:W-:Y:S02]  /*5500*/  UISETP.NE.AND UP0, UPT, UR17, 0x1, UPT ;  /* 0x000000011100788c */ /* 0x000fe4000bf05270 */
[----:B------:R-:W-:Y:S02]  /*5510*/  UP2UR UR22, UPR, URZ, 0x2 ;  /* 0x00000002ff167883 */ /* 0x000fe40008000000 */
[----:B------:R-:W-:Y:S02]  /*5520*/  UISETP.NE.AND UP1, UPT, UR39, 0x1, UPT ;  /* 0x000000012700788c */ /* 0x000fe4000bf25270 */
[----:B--2---:R-:W-:Y:S02]  /*5530*/  UIMAD.WIDE.U32 UR12, UR4, UR18, URZ ;  /* 0x00000012040c72a5 */ /* 0x004fe4000f8e00ff */
[----:B------:R-:W-:Y:S01]  /*5540*/  USEL UR7, UR30, UR37, !UP0 ;  /* 0x000000251e077287 */ /* 0x000fe2000c000000 */
[----:B------:R-:W-:Y:S02]  /*5550*/  UMOV UR5, UR9 ;  /* 0x0000000900057c82 */ /* 0x000fe40008000000 */
[----:B------:R-:W-:Y:S02]  /*5560*/  USHF.R.U32.HI UR6, URZ, UR48, UR5 ;  /* 0x00000030ff067299 */ /* 0x000fe40008011605 */
[----:B------:R-:W-:Y:S02]  /*5570*/  UIMAD.WIDE.U32 UR20, UR7, UR18, URZ ;  /* 0x00000012071472a5 */ /* 0x000fe4000f8e00ff */
[----:B------:R-:W-:Y:S02]  /*5580*/  USEL UR6, UR15, UR6, !UP2 ;  /* 0x000000060f067287 */ /* 0x000fe4000d000000 */
[----:B------:R-:W-:Y:S01]  /*5590*/  UISETP.NE.AND UP2, UPT, UR14, URZ, UPT ;  /* 0x000000ff0e00728c */ /* 0x000fe2000bf45270 */
[----:B------:R-:W-:Y:S01]  /*55a0*/  UMOV UR5, UR11 ;  /* 0x0000000b00057c82 */ /* 0x000fe20008000000 */
[----:B------:R-:W-:Y:S02]  /*55b0*/  UIMAD.WIDE.U32 UR10, UR6, UR18, URZ ;  /* 0x00000012060a72a5 */ /* 0x000fe4000f8e00ff */
[----:B------:R-:W-:Y:S03]  /*55c0*/  USHF.R.U32.HI UR8, URZ, UR33, UR5 ;  /* 0x00000021ff087299 */ /* 0x000fe60008011605 */
[----:B------:R-:W-:Y:S02]  /*55d0*/  UMOV UR5, UR13 ;  /* 0x0000000d00057c82 */ /* 0x000fe40008000000 */
[----:B------:R-:W-:Y:S03]  /*55e0*/  @UP1 USHF.R.U32.HI UR4, URZ, UR19, UR5 ;  /* 0x00000013ff041299 */ /* 0x000fe60008011605 */
[----:B------:R-:W-:Y:S01]  /*55f0*/  UMOV UR5, UR21 ;  /* 0x0000001500057c82 */ /* 0x000fe20008000000 */
[----:B------:R-:W-:Y:S02]  /*5600*/  UIMAD UR4, UR39, UR4, URZ ;  /* 0x00000004270472a4 */ /* 0x000fe4000f8e02ff */
[----:B------:R-:W-:Y:S02]  /*5610*/  @UP1 USHF.R.U32.HI UR7, URZ, UR19, UR5 ;  /* 0x00000013ff071299 */ /* 0x000fe40008011605 */
[----:B------:R-:W-:Y:S02]  /*5620*/  USEL UR5, UR16, UR8, !UP0 ;  /* 0x0000000810057287 */ /* 0x000fe4000c000000 */
[----:B------:R-:W-:Y:S02]  /*5630*/  UIMAD UR8, UR39, UR7, URZ ;  /* 0x00000007270872a4 */ /* 0x000fe4000f8e02ff */
[----:B------:R-:W-:Y:S03]  /*5640*/  UISETP.GE.AND UP0, UPT, UR6, UR4, UPT ;  /* 0x000000040600728c */ /* 0x000fe6000bf06270 */
[----:B------:R-:W-:Y:S01]  /*5650*/  UMOV UR4, UR11 ;  /* 0x0000000b00047c82 */ /* 0x000fe20008000000 */
[----:B------:R-:W-:Y:S02]  /*5660*/  UISETP.GE.OR UP0, UPT, UR5, UR8, UP0 ;  /* 0x000000080500728c */ /* 0x000fe40008706670 */
[----:B------:R-:W-:Y:S02]  /*5670*/  USHF.R.U32.HI UR4, URZ, UR19, UR4 ;  /* 0x00000013ff047299 */ /* 0x000fe40008011604 */
[----:B------:R-:W-:Y:S02]  /*5680*/  UIMAD.WIDE.U32 UR8, UR5, UR18, URZ ;  /* 0x00000012050872a5 */ /* 0x000fe4000f8e00ff */
[----:B------:R-:W-:Y:S04]  /*5690*/  USEL UR10, UR6, UR4, !UP1 ;  /* 0x00000004060a7287 */ /* 0x000fe8000c800000 */
[----:B------:R-:W-:Y:S01]  /*56a0*/  UIADD3 UR11, UPT, UPT, -UR10, URZ, URZ ;  /* 0x000000ff0a0b7290 */ /* 0x000fe2000fffe1ff */
[----:B------:R-:W-:Y:S02]  /*56b0*/  @!UP0 UMOV UR4, UR9 ;  /* 0x0000000900048c82 */ /* 0x000fe40008000000 */
[----:B------:R-:W-:Y:S02]  /*56c0*/  @!UP0 USHF.R.U32.HI UR4, URZ, UR19, UR4 ;  /* 0x00000013ff048299 */ /* 0x000fe40008011604 */
[----:B------:R-:W-:Y:S02]  /*56d0*/  UIMAD UR8, UR39, UR11, UR6 ;  /* 0x0000000b270872a4 */ /* 0x000fe4000f8e0206 */
[----:B------:R-:W-:Y:S02]  /*56e0*/  @!UP0 USEL UR4, UR5, UR4, !UP1 ;  /* 0x0000000405048287 */ /* 0x000fe4000c800000 */
[----:B------:R-:W-:Y:S02]  /*56f0*/  UISETP.NE.AND UP1, UPT, UR22, URZ, UPT ;  /* 0x000000ff1600728c */ /* 0x000fe4000bf25270 */
[----:B------:R-:W-:Y:S02]  /*5700*/  @!UP0 UIMAD UR8, UR7, UR8, UR4 ;  /* 0x00000008070882a4 */ /* 0x000fe4000f8e0204 */
[----:B------:R-:W-:Y:S02]  /*5710*/  @!UP0 UIADD3 UR9, UPT, UPT, UR10, -UR4, URZ ;  /* 0x800000040a098290 */ /* 0x000fe4000fffe0ff */
[----:B------:R-:W-:Y:S02]  /*5720*/  UIADD3 UR4, UPT, UPT, -UR5, URZ, URZ ;  /* 0x000000ff05047290 */ /* 0x000fe4000fffe1ff */
[----:B------:R-:W-:Y:S02]  /*5730*/  UIADD3 UR7, UPT, UPT, -UR6, URZ, URZ ;  /* 0x000000ff06077290 */ /* 0x000fe4000fffe1ff */
[----:B------:R-:W-:Y:S02]  /*5740*/  @!UP0 UIMAD UR6, UR9, UR39, UR5 ;  /* 0x00000027090682a4 */ /* 0x000fe4000f8e0205 */
[----:B------:R-:W-:Y:S02]  /*5750*/  UIMAD UR16, UR17, UR4, UR16 ;  /* 0x00000004111072a4 */ /* 0x000fe4000f8e0210 */
[----:B------:R-:W-:Y:S01]  /*5760*/  UIMAD UR15, UR34, UR7, UR15 ;  /* 0x00000007220f72a4 */ /* 0x000fe2000f8e020f */
[----:B------:R-:W-:Y:S02]  /*5770*/  @!UP0 UMOV UR5, UR8 ;  /* 0x0000000800058c82 */ /* 0x000fe40008000000 */
[----:B------:R-:W-:Y:S02]  /*5780*/  UIMAD UR16, UR5, UR17, UR16 ;  /* 0x00000011051072a4 */ /* 0x000fe4000f8e0210 */
[----:B------:R-:W-:Y:S11]  /*5790*/  UIMAD UR15, UR6, UR34, UR15 ;  /* 0x00000022060f72a4 */ /* 0x000ff6000f8e020f */
[----:B------:R-:W-:Y:S01]  /*57a0*/  @!UPT UIADD3 URZ, UPT, UPT, URZ, URZ, URZ ;  /* 0x000000fffffff290 */ /* 0x000fe2000fffe0ff */
.L_x_97:
[----:B------:R-:W3:Y:S01]  /*57b0*/  @!UP3 LDCU.128 UR8, c[0x0][0xc10] ;  /* 0x00018200ff08b7ac */ /* 0x000ee20008000c00 */
[----:B------:R-:W-:Y:S04]  /*57c0*/  ISETP.NE.U32.AND P1, PT, RZ, UR28, PT ;  /* 0x0000001cff007c0c */ /* 0x000fe8000bf25070 */
[----:B------:R-:W-:Y:S01]  /*57d0*/  ISETP.NE.AND.EX P1, PT, RZ, UR29, PT, P1 ;  /* 0x0000001dff007c0c */ /* 0x000fe2000bf25310 */
[----:B------:R-:W4:Y:S01]  /*57e0*/  @!UP3 LDCU UR5, c[0x0][0xc0c] ;  /* 0x00018180ff05b7ac */ /* 0x000f220008000800 */
[----:B------:R-:W-:Y:S02]  /*57f0*/  USHF.L.U32 UR25, UR23, 0x6, URZ ;  /* 0x0000000617197899 */ /* 0x000fe400080006ff */
[----:B---3--:R-:W-:Y:S07]  /*5800*/  UIMAD.WIDE.U32 UR6, UR16, UR8, URZ ;  /* 0x00000008100672a5 */ /* 0x008fee000f8e00ff */
[----:B------:R-:W-:Y:S01]  /*5810*/  @!UP3 UMOV UR4, UR7 ;  /* 0x000000070004bc82 */ /* 0x000fe20008000000 */
[----:B----4-:R-:W-:Y:S02]  /*5820*/  @!UP3 UISETP.NE.AND UP0, UPT, UR5, 0x1, UPT ;  /* 0x000000010500b88c */ /* 0x010fe4000bf05270 */
[----:B------:R-:W-:Y:S02]  /*5830*/  @!UP3 USHF.R.U32.HI UR4, URZ, UR9, UR4 ;  /* 0x00000009ff04b299 */ /* 0x000fe40008011604 */
[----:B------:R-:W-:Y:S02]  /*5840*/  UIMAD.WIDE.U32 UR6, UR15, UR11, URZ ;  /* 0x0000000b0f0672a5 */ /* 0x000fe4000f8e00ff */
[----:B------:R-:W-:Y:S02]  /*5850*/  @!UP3 USEL UR8, UR16, UR4, !UP0 ;  /* 0x000000041008b287 */ /* 0x000fe4000c000000 */
[----:B------:R-:W-:Y:S03]  /*5860*/  @!UP3 UISETP.NE.AND UP0, UPT, UR10, 0x1, UPT ;  /* 0x000000010a00b88c */ /* 0x000fe6000bf05270 */
[----:B------:R-:W-:Y:S02]  /*5870*/  @!UP3 UMOV UR6, UR7 ;  /* 0x000000070006bc82 */ /* 0x000fe40008000000 */
[----:B------:R-:W3:Y:S02]  /*5880*/  @!UP3 LDCU UR4, c[0x0][0xc20] ;  /* 0x00018400ff04b7ac */ /* 0x000ee40008000800 */
[----:B---3--:R-:W-:Y:S04]  /*5890*/  @!UP3 USHF.R.U32.HI UR6, URZ, UR4, UR6 ;  /* 0x00000004ff06b299 */ /* 0x008fe80008011606 */
[----:B------:R-:W-:Y:S04]  /*58a0*/  @!UP3 USEL UR6, UR15, UR6, !UP0 ;  /* 0x000000060f06b287 */ /* 0x000fe8000c000000 */
[----:B------:R-:W-:Y:S02]  /*58b0*/  @!UP3 UIADD3 UR4, UPT, UPT, -UR8, UR6, URZ ;  /* 0x000000060804b290 */ /* 0x000fe4000fffe1ff */
[----:B------:R-:W-:Y:S02]  /*58c0*/  @!UP3 UIADD3 UR6, UPT, UPT, UR8, -UR6, URZ ;  /* 0x800000060806b290 */ /* 0x000fe4000fffe0ff */
[----:B------:R-:W-:Y:S02]  /*58d0*/  @!UP3 UIMAD UR16, UR4, UR5, UR16 ;  /* 0x000000050410b2a4 */ /* 0x000fe4000f8e0210 */
[----:B------:R-:W-:Y:S01]  /*58e0*/  @!UP3 UIMAD UR15, UR6, UR10, UR15 ;  /* 0x0000000a060fb2a4 */ /* 0x000fe2000f8e020f */
[----:B------:R-:W-:Y:S11]  /*58f0*/  BRA.U UP4, `(.L_x_98) ;  /* 0x0000000104107547 */ /* 0x000ff6000b800000 */
[----:B------:R-:W-:Y:S04]  /*5900*/  MOV R0, UR38 ;  /* 0x0000002600007c02 */ /* 0x000fe80008000f00 */
[----:B------:R-:W-:Y:S04]  /*5910*/  SHF.L.U32 R9, R0, 0x1f, RZ ;  /* 0x0000001f00097819 */ /* 0x000fe800000006ff */
[----:B------:R-:W3:Y:S02]  /*5920*/  SYNCS.PHASECHK.TRANS64.TRYWAIT P2, [UR24+0x178], R9 ;  /* 0x00017809ff0075a7 */ /* 0x000ee40008041118 */
[----:B---3--:R-:W-:Y:S05]  /*5930*/  @!P2 BRA `(.L_x_99) ;  /* 0x00000044009ca947 */ /* 0x008fea0003800000 */
.L_x_98:
[----:B------:R-:W-:Y:S05]  /*5940*/  BRA.U !UP6, `(.L_x_100) ;  /* 0x000000010e387547 */ /* 0x000fea000b800000 */
[----:B------:R-:W-:Y:S01]  /*5950*/  UPLOP3.LUT UP1, UPT, UPT, UPT, UP5, 0x80, 0x8 ;  /* 0x000000000008789c */ /* 0x000fe20003f2f050 */
[----:B---3--:R-:W-:Y:S01]  /*5960*/  HFMA2 R0, -RZ, RZ, 0, 5.9604644775390625e-08 ;  /* 0x00000001ff007431 */ /* 0x008fe200000001ff */
[----:B------:R-:W3:Y:S01]  /*5970*/  LDCU.64 UR8, c[0x0][0x358] ;  /* 0x00006b00ff0877ac */ /* 0x000ee20008000a00 */
[----:B------:R-:W-:Y:S03]  /*5980*/  IMAD.MOV.U32 R87, RZ, RZ, 0x1 ;  /* 0x00000001ff577424 */ /* 0x000fe600078e00ff */
[----:B------:R-:W-:Y:S05]  /*5990*/  PLOP3.LUT P2, PT, PT, PT, UP1, 0x80, 0x8 ;  /* 0x000000000008781c */ /* 0x000fea0003f4f018 */
[----:B------:R-:W4:Y:S01]  /*59a0*/  @UP1 LDCU.64 UR4, c[0x0][0x988] ;  /* 0x00013100ff0417ac */ /* 0x000f220008000a00 */
[----:B------:R-:W-:Y:S07]  /*59b0*/  @UP1 UIMAD UR6, UR54, UR28, URZ ;  /* 0x0000001c360612a4 */ /* 0x000fee000f8e02ff */
[----:B------:R-:W-:Y:S01]  /*59c0*/  @!P2 PRMT R87, R0, 0x7610, R87 ;  /* 0x000076100057a816 */ /* 0x000fe20000000057 */
[----:B----4-:R-:W-:Y:S06]  /*59d0*/  @UP1 UIMAD.WIDE UR4, UR6, 0x4, UR4 ;  /* 0x00000004060418a5 */ /* 0x010fec000f8e0204 */
[----:B------:R-:W-:Y:S01]  /*59e0*/  IMAD.U32 R14, RZ, RZ, UR4 ;  /* 0x00000004ff0e7e24 */ /* 0x000fe2000f8e00ff */
[----:B------:R-:W-:Y:S04]  /*59f0*/  MOV R15, UR5 ;  /* 0x00000005000f7c02 */ /* 0x000fe80008000f00 */
[----:B------:R-:W4:Y:S01]  /*5a00*/  @!UP1 LDCU UR4, c[0x0][0x980] ;  /* 0x00013000ff0497ac */ /* 0x000f220008000800 */
[----:B---3-5:R3:W5:Y:S02]  /*5a10*/  @P2 LDG.E R41, desc[UR8][R14.64] ;  /* 0x000000080e292981 */ /* 0x028764000c1e1900 */
[----:B---34-:R-:W-:Y:S07]  /*5a20*/  @!P2 IMAD.U32 R41, RZ, RZ, UR4 ;  /* 0x00000004ff29ae24 */ /* 0x018fee000f8e00ff */
.L_x_100:
[----:B-----5:R-:W-:Y:S01]  /*5a30*/  @!P1 FSETP.EQ.AND P3, PT, R41, RZ, PT ;  /* 0x000000ff2900920b */ /* 0x020fe20003f62000 */
[----:B------:R-:W-:Y:S01]  /*5a40*/  @!UPT UIADD3 URZ, UPT, UPT, URZ, URZ, URZ ;  /* 0x000000fffffff290 */ /* 0x000fe2000fffe0ff */
[----:B------:R-:W-:Y:S11]  /*5a50*/  @!P1 BRA `(.L_x_101) ;  /* 0x0000000000149947 */ /* 0x000ff60003800000 */
[----:B------:R-:W-:Y:S02]  /*5a60*/  LOP3.LUT P1, RZ, R87, 0xff, RZ, 0xc0, !PT ;  /* 0x000000ff57ff7812 */ /* 0x000fe4000782c0ff */
[----:B------:R-:W-:Y:S04]  /*5a70*/  PLOP3.LUT P3, PT, PT, PT, UP1, 0x80, 0x8 ;  /* 0x000000000008781c */ /* 0x000fe80003f6f018 */
[----:B------:R-:W-:Y:S07]  /*5a80*/  PLOP3.LUT P3, PT, P3, PT, PT, 0x8, 0x80 ;  /* 0x000000000080781c */ /* 0x000fee0001f6e170 */
[----:B------:R-:W-:Y:S11]  /*5a90*/  @P1 FSETP.EQ.AND P3, PT, R41, RZ, PT ;  /* 0x000000ff2900120b */ /* 0x000ff60003f62000 */
[----:B------:R-:W-:Y:S02]  /*5aa0*/  @!UPT UIADD3 URZ, UPT, UPT, URZ, URZ, URZ ;  /* 0x000000fffffff290 */ /* 0x000fe4000fffe0ff */
.L_x_101:
[----:B------:R-:W-:Y:S01]  /*5ab0*/  ULEA UR7, UR26, UR24, 0x3 ;  /* 0x000000181a077291 */ /* 0x000fe2000f8e18ff */
[----:B---3--:R-:W-:Y:S01]  /*5ac0*/  SHF.L.U32 R9, R10, 0x1f, RZ ;  /* 0x0000001f0a097819 */ /* 0x008fe200000006ff */
[----:B------:R-:W-:Y:S02]  /*5ad0*/  USHF.L.U32 UR11, UR53, 0x7, URZ ;  /* 0x00000007350b7899 */ /* 0x000fe400080006ff */
[----:B------:R-:W-:Y:S02]  /*5ae0*/  UISETP.NE.AND UP0, UPT, UR40, 0x1, UPT ;  /* 0x000000012800788c */ /* 0x000fe4000bf05270 */
[----:B------:R-:W-:Y:S01]  /*5af0*/  UIMAD.WIDE.U32 UR4, UR11, UR41, URZ ;  /* 0x000000290b0472a5 */ /* 0x000fe2000f8e00ff */
[----:B------:R-:W-:Y:S02]  /*5b00*/  ELECT P2, URZ, PT ;  /* 0x0000000000ff782f */ /* 0x000fe40003840000 */
[----:B------:R-:W3:Y:S02]  /*5b10*/  SYNCS.PHASECHK.TRANS64.TRYWAIT P1, [UR7+0x158], R9 ;  /* 0x00015809ff0075a7 */ /* 0x000ee40008021107 */
[----:B------:R-:W-:Y:S02]  /*5b20*/  PLOP3.LUT P2, PT, P3, P2, PT, 0xf2, 0x2f ;  /* 0x00000000002f781c */ /* 0x000fe40001f45e72 */
[----:B------:R-:W-:Y:S02]  /*5b30*/  UMOV UR4, UR5 ;  /* 0x0000000500047c82 */ /* 0x000fe40008000000 */
[----:B------:R-:W-:Y:S04]  /*5b40*/  USHF.R.U32.HI UR4, URZ, UR42, UR4 ;  /* 0x0000002aff047299 */ /* 0x000fe80008011604 */
[----:B------:R-:W-:Y:S02]  /*5b50*/  USEL UR12, UR11, UR4, !UP0 ;  /* 0x000000040b0c7287 */ /* 0x000fe4000c000000 */
[----:B------:R-:W-:Y:S02]  /*5b60*/  UISETP.NE.AND UP0, UPT, UR43, 0x1, UPT ;  /* 0x000000012b00788c */ /* 0x000fe4000bf05270 */
[----:B------:R-:W-:Y:S02]  /*5b70*/  UIMAD.WIDE.U32 UR4, UR12, UR44, URZ ;  /* 0x0000002c0c0472a5 */ /* 0x000fe4000f8e00ff */
[----:B------:R-:W-:Y:S01]  /*5b80*/  UIADD3 UR6, UPT, UPT, -UR12, URZ, URZ ;  /* 0x000000ff0c067290 */ /* 0x000fe2000fffe1ff */
[----:B------:R-:W-:Y:S03]  /*5b90*/  @!P2 IMAD.MOV.U32 R0, RZ, 0x20, RZ ;  /* 0x00000020ff00a824 */ /* 0x000fe600078e00ff */
[----:B------:R-:W-:Y:S01]  /*5ba0*/  UIMAD UR11, UR40, UR6, UR11 ;  /* 0x00000006280b72a4 */ /* 0x000fe2000f8e020b */
[----:B------:R-:W-:Y:S01]  /*5bb0*/  @!P2 IMAD.MOV.U32 R0, RZ, 0x400, R0 ;  /* 0x00000400ff00a824 */ /* 0x000fe200078e0000 */
[----:B------:R-:W-:Y:S02]  /*5bc0*/  UMOV UR4, UR5 ;  /* 0x0000000500047c82 */ /* 0x000fe40008000000 */
[----:B------:R-:W-:Y:S04]  /*5bd0*/  USHF.R.U32.HI UR4, URZ, UR45, UR4 ;  /* 0x0000002dff047299 */ /* 0x000fe80008011604 */
[----:B------:R-:W-:Y:S02]  /*5be0*/  USEL UR13, UR12, UR4, !UP0 ;  /* 0x000000040c0d7287 */ /* 0x000fe4000c000000 */
[----:B------:R-:W-:Y:S02]  /*5bf0*/  UISETP.NE.AND UP0, UPT, UR46, 0x1, UPT ;  /* 0x000000012e00788c */ /* 0x000fe4000bf05270 */
[----:B------:R-:W-:Y:S07]  /*5c00*/  UIMAD.WIDE.U32 UR4, UR13, UR47, URZ ;  /* 0x0000002f0d0472a5 */ /* 0x000fee000f8e00ff */
[----:B------:R-:W-:Y:S02]  /*5c10*/  UMOV UR4, UR5 ;  /* 0x0000000500047c82 */ /* 0x000fe40008000000 */
[----:B-1----:R-:W-:Y:S04]  /*5c20*/  USHF.R.U32.HI UR4, URZ, UR49, UR4 ;  /* 0x00000031ff047299 */ /* 0x002fe80008011604 */
[----:B------:R-:W-:Y:S02]  /*5c30*/  USEL UR14, UR13, UR4, !UP0 ;  /* 0x000000040d0e7287 */ /* 0x000fe4000c000000 */
[----:B------:R-:W-:Y:S02]  /*5c40*/  UIADD3 UR4, UPT, UPT, -UR13, URZ, URZ ;  /* 0x000000ff0d047290 */ /* 0x000fe4000fffe1ff */
[----:B------:R-:W-:Y:S02]  /*5c50*/  UIADD3 UR5, UPT, UPT, -UR14, URZ, URZ ;  /* 0x000000ff0e057290 */ /* 0x000fe4000fffe1ff */
[----:B------:R-:W-:Y:S02]  /*5c60*/  UIMAD UR12, UR43, UR4, UR12 ;  /* 0x000000042b0c72a4 */ /* 0x000fe4000f8e020c */
[----:B------:R-:W-:Y:S01]  /*5c70*/  UIMAD UR13, UR46, UR5, UR13 ;  /* 0x000000052e0d72a4 */ /* 0x000fe2000f8e020d */
[----:B---3--:R-:W-:Y:S11]  /*5c80*/  @!P1 BRA `(.L_x_102) ;  /* 0x0000004000e09947 */ /* 0x008ff60003800000 */
.L_x_204:
[----:B------:R-:W3:Y:S01]  /*5c90*/  S2UR UR50, SR_CgaCtaId ;  /* 0x00000000003279c3 */ /* 0x000ee20000008800 */
[----:B------:R-:W-:Y:S01]  /*5ca0*/  @!P2 R2UR UR4, R0 ;  /* 0x000000000004a2ca */ /* 0x000fe200000e0000 */
[----:B------:R-:W-:Y:S01]  /*5cb0*/  VOTEU.ALL UP0, P2 ;  /* 0x0000000000ff7886 */ /* 0x000fe20001000000 */
[----:B-1----:R-:W-:Y:S02]  /*5cc0*/  @!P2 IADD3 R2, P1, PT, R12, 0x680, RZ ;  /* 0x000006800c02a810 */ /* 0x002fe40007f3e0ff */
[----:B------:R-:W-:Y:S02]  /*5cd0*/  @P0 SHF.R.U32.HI R4, RZ, 0x10, R5 ;  /* 0x00000010ff040819 */ /* 0x000fe40000011605 */
[----:B------:R-:W-:Y:S01]  /*5ce0*/  @!P2 R2UR UR6, R2 ;  /* 0x000000000206a2ca */ /* 0x000fe200000e0000 */
[----:B------:R-:W-:Y:S01]  /*5cf0*/  @!P2 IMAD.X R0, RZ, RZ, R13, P1 ;  /* 0x000000ffff00a224 */ /* 0x000fe200008e060d */
[----:B------:R-:W-:Y:S01]  /*5d00*/  @!UP0 ULEA UR5, UR26, UR24, 0xd ;  /* 0x000000181a058291 */ /* 0x000fe2000f8e68ff */
[----:B------:R-:W-:Y:S03]  /*5d10*/  @P0 R2UR UR54, R4 ;  /* 0x00000000043602ca */ /* 0x000fe600000e0000 */
[----:B------:R-:W-:Y:S02]  /*5d20*/  @!UP0 UIADD3 UR8, UPT, UPT, UR5, 0x200, URZ ;  /* 0x0000020005088890 */ /* 0x000fe4000fffe0ff */
[----:B------:R-:W-:Y:S01]  /*5d30*/  @!UP0 UPRMT UR22, UR4, 0x5410, URZ ;  /* 0x0000541004168896 */ /* 0x000fe200080000ff */
[----:B------:R-:W-:Y:S01]  /*5d40*/  @!P2 R2UR UR4, R0 ;  /* 0x000000000004a2ca */ /* 0x000fe200000e0000 */
[----:B------:R-:W-:Y:S01]  /*5d50*/  UIADD3 UR5, UPT, UPT, UR26, 0x1, URZ ;  /* 0x000000011a057890 */ /* 0x000fe2000fffe0ff */
[----:B------:R-:W-:Y:S02]  /*5d60*/  @!P2 IMAD.MOV.U32 R0, RZ, RZ, 0x2000 ;  /* 0x00002000ff00a424 */ /* 0x000fe400078e00ff */
[----:B------:R-:W-:Y:S01]  /*5d70*/  IMAD.U32 R14, RZ, RZ, UR6 ;  /* 0x00000006ff0e7e24 */ /* 0x000fe2000f8e00ff */
[----:B------:R-:W-:Y:S04]  /*5d80*/  UISETP.NE.AND UP0, UPT, UR5, 0x3, UPT ;  /* 0x000000030500788c */ /* 0x000fe8000bf05270 */
[----:B------:R-:W-:Y:S01]  /*5d90*/  @!P2 R2UR UR20, R14 ;  /* 0x000000000e14a2ca */ /* 0x000fe200000e0000 */
[----:B------:R-:W-:Y:S02]  /*5da0*/  USEL UR5, UR5, URZ, UP0 ;  /* 0x000000ff05057287 */ /* 0x000fe40008000000 */
[----:B------:R-:W-:Y:S01]  /*5db0*/  USEL UR23, URZ, 0x1, UP0 ;  /* 0x00000001ff177887 */ /* 0x000fe20008000000 */
[----:B------:R-:W-:Y:S01]  /*5dc0*/  IMAD.U32 R15, RZ, RZ, UR4 ;  /* 0x00000004ff0f7e24 */ /* 0x000fe2000f8e00ff */
[----:B------:R-:W-:Y:S01]  /*5dd0*/  UIADD3 UR4, UPT, UPT, UR7, 0x140, URZ ;  /* 0x0000014007047890 */ /* 0x000fe2000fffe0ff */
[----:B------:R-:W-:Y:S03]  /*5de0*/  VOTEU.ALL UP0, P2 ;  /* 0x0000000000ff7886 */ /* 0x000fe60001000000 */
[----:B------:R-:W-:Y:S01]  /*5df0*/  @!P2 R2UR UR21, R15 ;  /* 0x000000000f15a2ca */ /* 0x000fe200000e0000 */
[----:B---3--:R-:W-:Y:S01]  /*5e00*/  UPRMT UR6, UR50, 0x654, UR4 ;  /* 0x0000065432067896 */ /* 0x008fe20008000004 */
[----:B------:R-:W-:Y:S01]  /*5e10*/  LOP3.LUT R10, R10, UR23, RZ, 0x3c, !PT ;  /* 0x000000170a0a7c12 */ /* 0x000fe2000f8e3cff */
[----:B------:R-:W-:Y:S01]  /*5e20*/  @!UP0 UMOV UR9, UR4 ;  /* 0x0000000400098c82 */ /* 0x000fe20008000000 */
[----:B------:R-:W-:Y:S01]  /*5e30*/  @!UP0 UMOV UR10, UR25 ;  /* 0x00000019000a8c82 */ /* 0x000fe20008000000 */
[----:B------:R-:W-:Y:S01]  /*5e40*/  ULEA UR4, UR5, UR24, 0x3 ;  /* 0x0000001805047291 */ /* 0x000fe2000f8e18ff */
[----:B------:R-:W-:Y:S07]  /*5e50*/  SHF.L.U32 R9, R10, 0x1f, RZ ;  /* 0x0000001f0a097819 */ /* 0x000fee00000006ff */
[----:B------:R1:W-:Y:S01]  /*5e60*/  @!UP0 UTMALDG.5D.IM2COL [UR8], [UR20], UR22 ;  /* 0x00000008140083b4 */ /* 0x0003e20008060016 */
[----:B------:R1:W-:Y:S01]  /*5e70*/  @!P2 SYNCS.ARRIVE.TRANS64.RED.A0TR RZ, [UR7+0x140], R0 ;  /* 0x00014000ffffa9a7 */ /* 0x0003e20008300407 */
[----:B------:R-:W-:Y:S01]  /*5e80*/  SYNCS.ARRIVE.TRANS64.RED.A1T0 RZ, [UR6], RZ ;  /* 0x000000ffffff79a7 */ /* 0x000fe20008100406 */
[----:B------:R-:W3:Y:S02]  /*5e90*/  SYNCS.PHASECHK.TRANS64.TRYWAIT P1, [UR4+0x158], R9 ;  /* 0x00015809ff0075a7 */ /* 0x000ee40008021104 */
[----:B-1-3--:R-:W-:Y:S05]  /*5ea0*/  @!P1 BRA `(.L_x_103) ;  /* 0x0000004000709947 */ /* 0x00afea0003800000 */
.L_x_206:
[----:B------:R-:W3:Y:S01]  /*5eb0*/  S2UR UR50, SR_CgaCtaId ;  /* 0x00000000003279c3 */ /* 0x000ee20000008800 */
[----:B------:R-:W-:Y:S01]  /*5ec0*/  UIADD3 UR6, UPT, UPT, UR5, 0x1, URZ ;  /* 0x0000000105067890 */ /* 0x000fe2000fffe0ff */
[----:B-1----:R-:W-:Y:S01]  /*5ed0*/  @!P2 IMAD.MOV.U32 R0, RZ, 0x20, RZ ;  /* 0x00000020ff00a824 */ /* 0x002fe200078e00ff */
[----:B------:R-:W-:Y:S01]  /*5ee0*/  UPLOP3.LUT UP4, UPT, UPT, UPT, UPT, 0x80, 0x8 ;  /* 0x000000000008789c */ /* 0x000fe20003f8f070 */
[----:B------:R-:W-:Y:S01]  /*5ef0*/  @!P2 IADD3 R2, P0, PT, R12, 0x680, RZ ;  /* 0x000006800c02a810 */ /* 0x000fe20007f1e0ff */
[----:B------:R-:W-:Y:S01]  /*5f00*/  UISETP.NE.AND UP0, UPT, UR6, 0x3, UPT ;  /* 0x000000030600788c */ /* 0x000fe2000bf05270 */
[----:B------:R-:W-:Y:S01]  /*5f10*/  @!P2 IMAD.MOV.U32 R0, RZ, 0x400, R0 ;  /* 0x00000400ff00a824 */ /* 0x000fe200078e0000 */
[----:B------:R-:W-:Y:S02]  /*5f20*/  R2UR UR23, R92 ;  /* 0x000000005c1772ca */ /* 0x000fe400000e0000 */
[----:B------:R-:W-:Y:S01]  /*5f30*/  USEL UR26, UR6, URZ, UP0 ;  /* 0x000000ff061a7287 */ /* 0x000fe20008000000 */
[----:B------:R-:W-:Y:S01]  /*5f40*/  R2UR UR22, R93 ;  /* 0x000000005d1672ca */ /* 0x000fe200000e0000 */
[----:B------:R-:W-:Y:S01]  /*5f50*/  USEL UR21, URZ, 0x1, UP0 ;  /* 0x00000001ff157887 */ /* 0x000fe20008000000 */
[----:B------:R-:W-:Y:S01]  /*5f60*/  @!P2 R2UR UR6, R0 ;  /* 0x000000000006a2ca */ /* 0x000fe200000e0000 */
[----:B------:R-:W-:Y:S01]  /*5f70*/  VOTEU.ALL UP0, P2 ;  /* 0x0000000000ff7886 */ /* 0x000fe20001000000 */
[----:B------:R-:W-:Y:S01]  /*5f80*/  @!P2 IMAD.X R0, RZ, RZ, R13, P0 ;  /* 0x000000ffff00a224 */ /* 0x000fe200000e060d */
[----:B------:R-:W-:Y:S02]  /*5f90*/  LOP3.LUT R8, R8, 0x1, RZ, 0x3c, !PT ;  /* 0x0000000108087812 */ /* 0x000fe400078e3cff */
[----:B------:R-:W-:Y:S01]  /*5fa0*/  LOP3.LUT R10, R10, UR21, RZ, 0x3c, !PT ;  /* 0x000000150a0a7c12 */ /* 0x000fe2000f8e3cff */
[----:B------:R-:W-:Y:S02]  /*5fb0*/  @!UP0 ULEA UR5, UR5, UR24, 0xd ;  /* 0x0000001805058291 */ /* 0x000fe4000f8e68ff */
[----:B------:R-:W-:Y:S02]  /*5fc0*/  @!UP0 UIADD3 UR10, UPT, UPT, UR25, 0x20, URZ ;  /* 0x00000020190a8890 */ /* 0x000fe4000fffe0ff */
[----:B------:R-:W-:Y:S02]  /*5fd0*/  @!UP0 UIADD3 UR8, UPT, UPT, UR5, 0x200, URZ ;  /* 0x0000020005088890 */ /* 0x000fe4000fffe0ff */
[----:B------:R-:W-:Y:S01]  /*5fe0*/  UIADD3 UR23, UPT, UPT, UR15, UR23, URZ ;  /* 0x000000170f177290 */ /* 0x000fe2000fffe0ff */
[----:B------:R-:W-:Y:S01]  /*5ff0*/  @!P2 R2UR UR5, R0 ;  /* 0x000000000005a2ca */ /* 0x000fe200000e0000 */
[----:B------:R-:W-:Y:S01]  /*6000*/  @!UP0 UPRMT UR20, UR6, 0x5410, URZ ;  /* 0x0000541006148896 */ /* 0x000fe200080000ff */
[----:B------:R-:W-:Y:S01]  /*6010*/  @!P2 R2UR UR6, R2 ;  /* 0x000000000206a2ca */ /* 0x000fe200000e0000 */
[----:B------:R-:W-:Y:S01]  /*6020*/  VOTEU.ALL UP0, P2 ;  /* 0x0000000000ff7886 */ /* 0x000fe20001000000 */
[----:B------:R-:W-:Y:S09]  /*6030*/  UIADD3 UR53, UPT, UPT, UR16, UR22, URZ ;  /* 0x0000001610357290 */ /* 0x000ff2000fffe0ff */
[----:B------:R-:W-:Y:S01]  /*6040*/  IMAD.U32 R5, RZ, RZ, UR5 ;  /* 0x00000005ff057e24 */ /* 0x000fe2000f8e00ff */
[----:B------:R-:W-:Y:S01]  /*6050*/  UIADD3 UR5, UPT, UPT, UR4, 0x140, URZ ;  /* 0x0000014004057890 */ /* 0x000fe2000fffe0ff */
[----:B------:R-:W-:Y:S03]  /*6060*/  IMAD.U32 R4, RZ, RZ, UR6 ;  /* 0x00000006ff047e24 */ /* 0x000fe6000f8e00ff */
[----:B------:R-:W-:Y:S02]  /*6070*/  @!P2 R2UR UR7, R5 ;  /* 0x000000000507a2ca */ /* 0x000fe400000e0000 */
[----:B------:R-:W-:Y:S01]  /*6080*/  @!P2 R2UR UR6, R4 ;  /* 0x000000000406a2ca */ /* 0x000fe200000e0000 */
[----:B------:R-:W-:Y:S01]  /*6090*/  @!UP0 UMOV UR9, UR5 ;  /* 0x0000000500098c82 */ /* 0x000fe20008000000 */
[----:B---3--:R-:W-:Y:S11]  /*60a0*/  UPRMT UR5, UR50, 0x654, UR5 ;  /* 0x0000065432057896 */ /* 0x008ff60008000005 */
[----:B------:R3:W-:Y:S01]  /*60b0*/  @!UP0 UTMALDG.5D.IM2COL [UR8], [UR6], UR20 ;  /* 0x00000008060083b4 */ /* 0x0007e20008060014 */
[----:B------:R3:W-:Y:S01]  /*60c0*/  @!P2 SYNCS.ARRIVE.TRANS64.RED.A0TR RZ, [UR4+0x140], R3 ;  /* 0x00014003ffffa9a7 */ /* 0x0007e20008300404 */
[----:B------:R-:W-:Y:S01]  /*60d0*/  SYNCS.ARRIVE.TRANS64.RED.A1T0 RZ, [UR5], RZ ;  /* 0x000000ffffff79a7 */ /* 0x000fe20008100405 */
[----:B------:R-:W-:Y:S05]  /*60e0*/  BRA.U UP2, `(.L_x_104) ;  /* 0xfffffff102907547 */ /* 0x000fea000b83ffff */
[----:B------:R-:W-:Y:S01]  /*60f0*/  UIADD3 UR24, UPT, UPT, UR24, 0x158, URZ ;  /* 0x0000015818187890 */ /* 0x000fe2000fffe0ff */
[----:B---3--:R-:W-:-:S03]  /*6100*/  SHF.L.U32 R3, R10, 0x1f, RZ ;  /* 0x0000001f0a037819 */ /* 0x008fc600000006ff */
[----:B------:R-:W-:-:S09]  /*6110*/  ULEA UR4, UR26, UR24, 0x3 ;  /* 0x000000181a047291 */ /* 0x000fd2000f8e18ff */
[----:B------:R-:W1:Y:S02]  /*6120*/  SYNCS.PHASECHK.TRANS64.TRYWAIT P0, [UR4], R3 ;  /* 0x00000003ff0075a7 */ /* 0x000e640008001104 */
[----:B-1----:R-:W-:Y:S05]  /*6130*/  @!P0 BRA `(.L_x_105) ;  /* 0x0000003c00e48947 */ /* 0x002fea0003800000 */
.L_x_208:
[----:B------:R-:W-:-:S04]  /*6140*/  UIADD3 UR4, UPT, UPT, UR26, 0x1, URZ ;  /* 0x000000011a047890 */ /* 0x000fc8000fffe0ff */
[----:B------:R-:W-:-:S04]  /*6150*/  UISETP.NE.AND UP0, UPT, UR4, 0x3, UPT ;  /* 0x000000030400788c */ /* 0x000fc8000bf05270 */
[----:B------:R-:W-:Y:S02]  /*6160*/  USEL UR6, URZ, 0x1, UP0 ;  /* 0x00000001ff067887 */ /* 0x000fe40008000000 */
[----:B------:R-:W-:-:S04]  /*6170*/  USEL UR4, UR4, URZ, UP0 ;  /* 0x000000ff04047287 */ /* 0x000fc80008000000 */
[----:B------:R-:W-:Y:S01]  /*6180*/  ULEA UR5, UR4, UR24, 0x3 ;  /* 0x0000001804057291 */ /* 0x000fe2000f8e18ff */
[----:B------:R-:W-:-:S04]  /*6190*/  LOP3.LUT R10, R10, UR6, RZ, 0x3c, !PT ;  /* 0x000000060a0a7c12 */ /* 0x000fc8000f8e3cff */
[----:B-1----:R-:W-:-:S04]  /*61a0*/  SHF.L.U32 R3, R10, 0x1f, RZ ;  /* 0x0000001f0a037819 */ /* 0x002fc800000006ff */
[----:B------:R-:W1:Y:S02]  /*61b0*/  SYNCS.PHASECHK.TRANS64.TRYWAIT P0, [UR5], R3 ;  /* 0x00000003ff0075a7 */ /* 0x000e640008001105 */
[----:B-1----:R-:W-:Y:S05]  /*61c0*/  @!P0 BRA `(.L_x_106) ;  /* 0x0000003c00d88947 */ /* 0x002fea0003800000 */
.L_x_210:
[----:B------:R-:W-:-:S04]  /*61d0*/  UIADD3 UR4, UPT, UPT, UR4, 0x1, URZ ;  /* 0x0000000104047890 */ /* 0x000fc8000fffe0ff */
[----:B------:R-:W-:-:S04]  /*61e0*/  UISETP.NE.AND UP0, UPT, UR4, 0x3, UPT ;  /* 0x000000030400788c */ /* 0x000fc8000bf05270 */
[----:B------:R-:W-:Y:S02]  /*61f0*/  USEL UR5, URZ, 0x1, UP0 ;  /* 0x00000001ff057887 */ /* 0x000fe40008000000 */
[----:B------:R-:W-:-:S04]  /*6200*/  USEL UR4, UR4, URZ, UP0 ;  /* 0x000000ff04047287 */ /* 0x000fc80008000000 */
[----:B------:R-:W-:Y:S01]  /*6210*/  ULEA UR4, UR4, UR24, 0x3 ;  /* 0x0000001804047291 */ /* 0x000fe2000f8e18ff */
[----:B-1----:R-:W-:-:S04]  /*6220*/  LOP3.LUT R3, R10, UR5, RZ, 0x3c, !PT ;  /* 0x000000050a037c12 */ /* 0x002fc8000f8e3cff */
[----:B------:R-:W-:Y:S01]  /*6230*/  SHF.L.U32 R3, R3, 0x1f, RZ ;  /* 0x0000001f03037819 */ /* 0x000fe200000006ff */
[----:B------:R-:W-:-:S07]  /*6240*/  IMAD.U32 R0, RZ, RZ, UR4 ;  /* 0x00000004ff007e24 */ /* 0x000fce000f8e00ff */
.L_x_107:
[----:B-1----:R1:W3:Y:S02]  /*6250*/  SYNCS.PHASECHK.TRANS64.TRYWAIT P0, [R0+URZ], R3 ;  /* 0x00000003000075a7 */ /* 0x0022e400080011ff */
[----:B---3--:R-:W-:Y:S05]  /*6260*/  @!P0 NANOSLEEP.SYNCS 0x989680 ;  /* 0x009896800000895d */ /* 0x008fea0003900000 */
[----:B------:R-:W3:Y:S02]  /*6270*/  @!P0 SYNCS.PHASECHK.TRANS64 P0, [R0+URZ], R3 ;  /* 0x00000003000085a7 */ /* 0x000ee400080010ff */
[----:B--23--:R-:W-:Y:S05]  /*6280*/  @P0 EXIT ;  /* 0x000000000000094d */ /* 0x00cfea0003800000 */
[----:B------:R-:W-:Y:S05]  /*6290*/  BRA `(.L_x_107) ;  /* 0xfffffffc00ec7947 */ /* 0x000fea000383ffff */
.L_x_95:
[----:B------:R-:W-:-:S06]  /*62a0*/  UISETP.GE.AND UP0, UPT, UR18, 0x4, UPT ;  /* 0x000000041200788c */ /* 0x000fcc000bf06270 */
[----:B------:R-:W-:-:S13]  /*62b0*/  PLOP3.LUT P0, PT, PT, PT, UP0, 0x80, 0x8 ;  /* 0x000000000008781c */ /* 0x000fda0003f0f008 */
[----:B-1----:R-:W-:Y:S05]  /*62c0*/  @!P0 EXIT ;  /* 0x000000000000894d */ /* 0x002fea0003800000 */
[----:B------:R-:W1:Y:S08]  /*62d0*/  S2UR UR4, SR_CgaCtaId ;  /* 0x00000000000479c3 */ /* 0x000e700000008800 */
[----:B------:R-:W-:Y:S01]  /*62e0*/  BAR.SYNC.DEFER_BLOCKING 0x6, 0xa0 ;  /* 0x0182800000007b1d */ /* 0x000fe20000010000 */
[C---:B------:R-:W-:Y:S01]  /*62f0*/  IMAD.SHL.U32 R5, R95.reuse, 0x20, RZ ;  /* 0x000000205f057824 */ /* 0x040fe200078e00ff */
[C---:B------:R-:W-:Y:S01]  /*6300*/  LOP3.LUT R96, R95.reuse, 0x2, RZ, 0xc0, !PT ;  /* 0x000000025f607812 */ /* 0x040fe200078ec0ff */
[C---:B------:R-:W-:Y:S01]  /*6310*/  IMAD.SHL.U32 R98, R95.reuse, 0x4, RZ ;  /* 0x000000045f627824 */ /* 0x040fe200078e00ff */
[C---:B------:R-:W-:Y:S01]  /*6320*/  LOP3.LUT R86, R95.reuse, 0x60, RZ, 0xc0, !PT ;  /* 0x000000605f567812 */ /* 0x040fe200078ec0ff */
[----:B------:R-:W-:Y:S01]  /*6330*/  IMAD.U32 R37, R95, 0x10000, RZ ;  /* 0x000100005f257824 */ /* 0x000fe200078e00ff */
[----:B------:R-:W-:-:S02]  /*6340*/  UMOV UR50, 0x400 ;  /* 0x0000040000327882 */ /* 0x000fc40000000000 */
[----:B------:R-:W2:Y:S01]  /*6350*/  LDC.64 R78, c[0x0][0x9b0] ;  /* 0x00026c00ff4e7b82 */ /* 0x000ea20000000a00 */
[----:B------:R-:W-:Y:S01]  /*6360*/  LOP3.LUT R7, R5, 0xc0, RZ, 0xc0, !PT ;  /* 0x000000c005077812 */ /* 0x000fe200078ec0ff */
[----:B------:R-:W-:Y:S01]  /*6370*/  IMAD.MOV.U32 R36, RZ, RZ, RZ ;  /* 0x000000ffff247224 */ /* 0x000fe200078e00ff */
[----:B------:R-:W-:Y:S02]  /*6380*/  LOP3.LUT R95, R95, 0x4, RZ, 0xc0, !PT ;  /* 0x000000045f5f7812 */ /* 0x000fe400078ec0ff */
[----:B------:R-:W-:Y:S02]  /*6390*/  CS2R R84, SRZ ;  /* 0x0000000000547805 */ /* 0x000fe4000001ff00 */
[----:B------:R-:W-:Y:S01]  /*63a0*/  LOP3.LUT R98, R7, 0x18, R98, 0xf8, !PT ;  /* 0x0000001807627812 */ /* 0x000fe200078ef862 */
[----:B------:R-:W-:Y:S01]  /*63b0*/  IMAD.MOV R96, RZ, RZ, -R96 ;  /* 0x000000ffff607224 */ /* 0x000fe200078e0a60 */
[----:B------:R-:W-:Y:S01]  /*63c0*/  IADD3 R97, PT, PT, -R95, 0x2, RZ ;  /* 0x000000025f617810 */ /* 0x000fe20007ffe1ff */
[----:B------:R-:W3:Y:S01]  /*63d0*/  LDC.64 R76, c[0x0][0x9a8] ;  /* 0x00026a00ff4c7b82 */ /* 0x000ee20000000a00 */
[----:B------:R-:W-:Y:S01]  /*63e0*/  LOP3.LUT R98, R98, 0xf20, R5, 0xf8, !PT ;  /* 0x00000f2062627812 */ /* 0x000fe200078ef805 */
[----:B------:R-:W-:Y:S01]  /*63f0*/  IMAD.MOV R95, RZ, RZ, -R95 ;  /* 0x000000ffff5f7224 */ /* 0x000fe200078e0a5f */
[----:B------:R-:W-:Y:S01]  /*6400*/  LOP3.LUT R37, R37, 0x600000, RZ, 0xc0, !PT ;  /* 0x0060000025257812 */ /* 0x000fe200078ec0ff */
[----:B------:R-:W-:Y:S01]  /*6410*/  IMAD.SHL.U32 R97, R97, 0x10, RZ ;  /* 0x0000001061617824 */ /* 0x000fe200078e00ff */
[----:B------:R-:W-:Y:S01]  /*6420*/  UMOV UR56, 0x1 ;  /* 0x0000000100387882 */ /* 0x000fe20000000000 */
[----:B------:R-:W-:Y:S01]  /*6430*/  UMOV UR51, URZ ;  /* 0x000000ff00337c82 */ /* 0x000fe20008000000 */
[----:B------:R-:W4:Y:S01]  /*6440*/  LDCU UR48, c[0x0][0xc0c] ;  /* 0x00018180ff3077ac */ /* 0x000f220008000800 */
[----:B-1----:R-:W-:Y:S01]  /*6450*/  ULEA UR50, UR4, UR50, 0x18 ;  /* 0x0000003204327291 */ /* 0x002fe2000f8ec0ff */
[----:B------:R-:W1:Y:S01]  /*6460*/  LDCU UR4, c[0x0][0x370] ;  /* 0x00006e00ff0477ac */ /* 0x000e620008000800 */
[----:B------:R-:W2:Y:S07]  /*6470*/  LDCU UR38, c[0x0][0xc30] ;  /* 0x00018600ff2677ac */ /* 0x000eae0008000800 */
[----:B------:R-:W4:Y:S01]  /*6480*/  LDS R2, [UR50+0x1d0] ;  /* 0x0001d032ff027984 */ /* 0x000f220008000800 */
[----:B------:R-:W2:Y:S01]  /*6490*/  LDCU.64 UR58, c[0x0][0x988] ;  /* 0x00013100ff3a77ac */ /* 0x000ea20008000a00 */
[----:B------:R-:W2:Y:S01]  /*64a0*/  LDCU.64 UR46, c[0x0][0xc28] ;  /* 0x00018500ff2e77ac */ /* 0x000ea20008000a00 */
[----:B------:R-:W2:Y:S01]  /*64b0*/  LDCU.128 UR60, c[0x0][0xc10] ;  /* 0x00018200ff3c77ac */ /* 0x000ea20008000c00 */
[----:B-1----:R-:W-:Y:S01]  /*64c0*/  IMAD.U32 R91, RZ, RZ, UR4 ;  /* 0x00000004ff5b7e24 */ /* 0x002fe2000f8e00ff */
[----:B------:R-:W1:Y:S01]  /*64d0*/  LDCU.64 UR4, c[0x0][0x990] ;  /* 0x00013200ff0477ac */ /* 0x000e620008000a00 */
[----:B------:R-:W2:Y:S01]  /*64e0*/  LDCU UR57, c[0x0][0x374] ;  /* 0x00006e80ff3977ac */ /* 0x000ea20008000800 */
[----:B------:R-:W-:Y:S01]  /*64f0*/  UMOV UR55, URZ ;  /* 0x000000ff00377c82 */ /* 0x000fe20008000000 */
[----:B------:R-:W-:Y:S01]  /*6500*/  UMOV UR52, URZ ;  /* 0x000000ff00347c82 */ /* 0x000fe20008000000 */
[----:B-1----:R-:W-:Y:S01]  /*6510*/  IMAD.U32 R90, RZ, RZ, UR4 ;  /* 0x00000004ff5a7e24 */ /* 0x002fe2000f8e00ff */
[----:B------:R-:W-:Y:S01]  /*6520*/  UIADD3 UR4, UPT, UPT, UR50, 0x200, URZ ;  /* 0x0000020032047890 */ /* 0x000fe2000fffe0ff */
[----:B------:R-:W-:-:S05]  /*6530*/  IMAD.U32 R89, RZ, RZ, UR5 ;  /* 0x00000005ff597e24 */ /* 0x000fca000f8e00ff */
[----:B------:R-:W-:Y:S01]  /*6540*/  IMAD.U32 R0, RZ, RZ, UR4 ;  /* 0x00000004ff007e24 */ /* 0x000fe2000f8e00ff */
[----:B------:R-:W-:Y:S01]  /*6550*/  LEA R98, R98, UR4, 0x1 ;  /* 0x0000000462627c11 */ /* 0x000fe2000f8e08ff */
[C---:B----4-:R-:W-:Y:S01]  /*6560*/  VIADD R3, R2.reuse, 0x40 ;  /* 0x0000004002037836 */ /* 0x050fe20000000000 */
[----:B------:R-:W-:-:S04]  /*6570*/  LOP3.LUT R2, R2, 0xffff, RZ, 0xc0, !PT ;  /* 0x0000ffff02027812 */ /* 0x000fc800078ec0ff */
[----:B------:R-:W-:-:S05]  /*6580*/  LOP3.LUT R3, R3, 0xffff, RZ, 0xc0, !PT ;  /* 0x0000ffff03037812 */ /* 0x000fca00078ec0ff */
[----:B--23--:R1:W-:Y:S02]  /*6590*/  STL.64 [R1], R2 ;  /* 0x0000000201007387 */ /* 0x00c3e40000100a00 */
.L_x_138:
[----:B-1----:R-:W-:Y:S04]  /*65a0*/  SHF.L.U32 R3, R84, 0x1f, RZ ;  /* 0x0000001f54037819 */ /* 0x002fe800000006ff */
[----:B------:R-:W1:Y:S02]  /*65b0*/  SYNCS.PHASECHK.TRANS64.TRYWAIT P0, [UR50+0x180], R3 ;  /* 0x00018003ff0075a7 */ /* 0x000e640008001132 */
[----:B-1----:R-:W-:Y:S05]  /*65c0*/  @!P0 BRA `(.L_x_108) ;  /* 0x0000003800f08947 */ /* 0x002fea0003800000 */
.L_x_212:
[----:B------:R-:W-:Y:S01]  /*65d0*/  LEA R2, R36, UR49, 0x2 ;  /* 0x0000003124027c11 */ /* 0x000fe2000f8e10ff */
        /* <DEDUP_REMOVED lines=9> */
[----:B------:R-:W-:Y:S09]  /*6670*/  UPRMT UR4, URZ, 0x654, UR4 ;  /* 0x00000654ff047896 */ /* 0x000ff20008000004 */
[----:B---3--:R-:W-:Y:S01]  /*6680*/  SYNCS.ARRIVE.TRANS64.RED.A1T0 RZ, [UR4], RZ ;  /* 0x000000ffffff79a7 */ /* 0x008fe20008100404 */
[----:B------:R-:W5:Y:S01]  /*6690*/  LDL R2, [R2] ;  /* 0x0000000002027983 */ /* 0x000f620000100800 */
[----:B--2---:R-:W-:Y:S11]  /*66a0*/  LOP3.LUT P0, RZ, R6, 0x1, RZ, 0xc0, !PT ;  /* 0x0000000106ff7812 */ /* 0x004ff6000780c0ff */
[----:B------:R-:W-:Y:S02]  /*66b0*/  @!UPT UIADD3 URZ, UPT, UPT, URZ, URZ, URZ ;  /* 0x000000fffffff290 */ /* 0x000fe4000fffe0ff */
[----:B------:R-:W-:Y:S01]  /*66c0*/  VOTEU.ANY UP1, P0 ;  /* 0x0000000000ff7886 */ /* 0x000fe20000020100 */
[----:B------:R-:W-:Y:S01]  /*66d0*/  PLOP3.LUT P0, PT, PT, PT, UP1, 0x80, 0x8 ;  /* 0x000000000008781c */ /* 0x000fe20003f0f018 */
[----:B------:R-:W-:Y:S06]  /*66e0*/  UP2UR UR4, UPR, URZ, 0x2 ;  /* 0x00000002ff047883 */ /* 0x000fec0008000000 */
[----:B------:R-:W-:Y:S06]  /*66f0*/  IMAD.U32 R110, RZ, RZ, UR4 ;  /* 0x00000004ff6e7e24 */ /* 0x000fec000f8e00ff */
[----:B-1----:R-:W-:Y:S02]  /*6700*/  @P0 MOV R3, R4 ;  /* 0x0000000400030202 */ /* 0x002fe40000000f00 */
[----:B------:R-:W-:Y:S02]  /*6710*/  @P0 LOP3.LUT R0, R5, 0xffff, RZ, 0xc0, !PT ;  /* 0x0000ffff05000812 */ /* 0x000fe400078ec0ff */
[----:B------:R-:W-:Y:S02]  /*6720*/  @P0 R2UR UR5, R3 ;  /* 0x00000000030502ca */ /* 0x000fe400000e0000 */
[----:B------:R-:W-:Y:S11]  /*6730*/  @P0 R2UR UR4, R0 ;  /* 0x00000000000402ca */ /* 0x000ff600000e0000 */
[----:B------:R-:W-:Y:S02]  /*6740*/  @UP1 UMOV UR37, UR5 ;  /* 0x0000000500251c82 */ /* 0x000fe40008000000 */
[----:B------:R-:W-:Y:S01]  /*6750*/  @UP1 UMOV UR36, UR4 ;  /* 0x0000000400241c82 */ /* 0x000fe20008000000 */
[----:B------:R-:W-:Y:S05]  /*6760*/  BRA.U !UP0, `(.L_x_109) ;  /* 0x0000000108d07547 */ /* 0x000fea000b800000 */
[----:B------:R-:W1:Y:S01]  /*6770*/  LDCU UR14, c[0x0][0xc20] ;  /* 0x00018400ff0e77ac */ /* 0x000e620008000800 */
[----:B------:R-:W-:Y:S01]  /*6780*/  R2UR UR9, R91 ;  /* 0x000000005b0972ca */ /* 0x000fe200000e0000 */
[----:B------:R-:W-:Y:S02]  /*6790*/  UIMAD.WIDE.U32 UR4, UR57, UR63, URZ ;  /* 0x0000003f390472a5 */ /* 0x000fe4000f8e00ff */
[----:B------:R-:W-:Y:S02]  /*67a0*/  UIMAD.WIDE.U32 UR10, UR36, UR63, URZ ;  /* 0x0000003f240a72a5 */ /* 0x000fe4000f8e00ff */
[----:B------:R-:W-:Y:S02]  /*67b0*/  UISETP.NE.AND UP0, UPT, UR62, 0x1, UPT ;  /* 0x000000013e00788c */ /* 0x000fe4000bf05270 */
[----:B------:R-:W-:Y:S02]  /*67c0*/  UISETP.NE.AND UP1, UPT, UR48, 0x1, UPT ;  /* 0x000000013000788c */ /* 0x000fe4000bf25270 */
[----:B------:R-:W-:Y:S04]  /*67d0*/  UISETP.NE.AND UP2, UPT, UR39, 0x1, UPT ;  /* 0x000000012700788c */ /* 0x000fe8000bf45270 */
[----:B------:R-:W-:Y:S02]  /*67e0*/  UIMAD.WIDE.U32 UR6, UR9, UR60, URZ ;  /* 0x0000003c090672a5 */ /* 0x000fe4000f8e00ff */
[----:B------:R-:W-:Y:S01]  /*67f0*/  UIMAD.WIDE.U32 UR12, UR37, UR60, URZ ;  /* 0x0000003c250c72a5 */ /* 0x000fe2000f8e00ff */
[----:B------:R-:W-:Y:S02]  /*6800*/  UMOV UR4, UR5 ;  /* 0x0000000500047c82 */ /* 0x000fe40008000000 */
[----:B-1----:R-:W-:Y:S02]  /*6810*/  USHF.R.U32.HI UR8, URZ, UR14, UR4 ;  /* 0x0000000eff087299 */ /* 0x002fe40008011604 */
[----:B------:R-:W-:Y:S01]  /*6820*/  UMOV UR6, UR11 ;  /* 0x0000000b00067c82 */ /* 0x000fe20008000000 */
[----:B------:R-:W-:Y:S02]  /*6830*/  UMOV UR4, UR7 ;  /* 0x0000000700047c82 */ /* 0x000fe40008000000 */
[----:B------:R-:W-:Y:S02]  /*6840*/  USHF.R.U32.HI UR5, URZ, UR61, UR4 ;  /* 0x0000003dff057299 */ /* 0x000fe40008011604 */
[----:B------:R-:W-:Y:S02]  /*6850*/  USEL UR4, UR57, UR8, !UP0 ;  /* 0x0000000839047287 */ /* 0x000fe4000c000000 */
[----:B------:R-:W-:Y:S02]  /*6860*/  USHF.R.U32.HI UR8, URZ, UR14, UR6 ;  /* 0x0000000eff087299 */ /* 0x000fe40008011606 */
[----:B------:R-:W-:Y:S02]  /*6870*/  UIMAD.WIDE.U32 UR6, UR4, UR46, URZ ;  /* 0x0000002e040672a5 */ /* 0x000fe4000f8e00ff */
[----:B------:R-:W-:Y:S02]  /*6880*/  USEL UR9, UR9, UR5, !UP1 ;  /* 0x0000000509097287 */ /* 0x000fe4000c800000 */
[----:B------:R-:W-:Y:S02]  /*6890*/  USEL UR8, UR36, UR8, !UP0 ;  /* 0x0000000824087287 */ /* 0x000fe4000c000000 */
[----:B------:R-:W-:Y:S01]  /*68a0*/  UIMAD.WIDE.U32 UR10, UR9, UR46, URZ ;  /* 0x0000002e090a72a5 */ /* 0x000fe2000f8e00ff */
[----:B------:R-:W-:Y:S01]  /*68b0*/  UMOV UR6, UR7 ;  /* 0x0000000700067c82 */ /* 0x000fe20008000000 */
[----:B------:R-:W-:Y:S01]  /*68c0*/  UMOV UR5, UR13 ;  /* 0x0000000d00057c82 */ /* 0x000fe20008000000 */
[----:B------:R-:W-:Y:S02]  /*68d0*/  @UP2 USHF.R.U32.HI UR4, URZ, UR47, UR6 ;  /* 0x0000002fff042299 */ /* 0x000fe40008011606 */
[----:B------:R-:W-:Y:S02]  /*68e0*/  USHF.R.U32.HI UR5, URZ, UR61, UR5 ;  /* 0x0000003dff057299 */ /* 0x000fe40008011605 */
[----:B------:R-:W-:Y:S02]  /*68f0*/  UIMAD UR4, UR39, UR4, URZ ;  /* 0x00000004270472a4 */ /* 0x000fe4000f8e02ff */
[----:B------:R-:W-:Y:S02]  /*6900*/  USEL UR5, UR37, UR5, !UP1 ;  /* 0x0000000525057287 */ /* 0x000fe4000c800000 */
[----:B------:R-:W-:Y:S01]  /*6910*/  UISETP.GE.AND UP0, UPT, UR8, UR4, UPT ;  /* 0x000000040800728c */ /* 0x000fe2000bf06270 */
[----:B------:R-:W-:Y:S01]  /*6920*/  UMOV UR6, UR11 ;  /* 0x0000000b00067c82 */ /* 0x000fe20008000000 */
[----:B------:R-:W-:Y:S02]  /*6930*/  UIMAD.WIDE.U32 UR10, UR8, UR46, URZ ;  /* 0x0000002e080a72a5 */ /* 0x000fe4000f8e00ff */
[----:B------:R-:W-:Y:S04]  /*6940*/  @UP2 USHF.R.U32.HI UR9, URZ, UR47, UR6 ;  /* 0x0000002fff092299 */ /* 0x000fe80008011606 */
[----:B------:R-:W-:Y:S01]  /*6950*/  UIMAD UR6, UR39, UR9, URZ ;  /* 0x00000009270672a4 */ /* 0x000fe2000f8e02ff */
[----:B------:R-:W-:Y:S03]  /*6960*/  UMOV UR4, UR11 ;  /* 0x0000000b00047c82 */ /* 0x000fe60008000000 */
[----:B------:R-:W-:Y:S02]  /*6970*/  UISETP.GE.OR UP0, UPT, UR5, UR6, UP0 ;  /* 0x000000060500728c */ /* 0x000fe40008706670 */
[----:B------:R-:W-:Y:S02]  /*6980*/  USHF.R.U32.HI UR4, URZ, UR47, UR4 ;  /* 0x0000002fff047299 */ /* 0x000fe40008011604 */
[----:B------:R-:W-:Y:S02]  /*6990*/  UIMAD.WIDE.U32 UR6, UR5, UR46, URZ ;  /* 0x0000002e050672a5 */ /* 0x000fe4000f8e00ff */
[----:B------:R-:W-:Y:S02]  /*69a0*/  USEL UR11, UR8, UR4, !UP2 ;  /* 0x00000004080b7287 */ /* 0x000fe4000d000000 */
[----:B------:R-:W-:Y:S02]  /*69b0*/  UIADD3 UR6, UPT, UPT, -UR5, URZ, URZ ;  /* 0x000000ff05067290 */ /* 0x000fe4000fffe1ff */
[----:B------:R-:W-:Y:S02]  /*69c0*/  UIADD3 UR10, UPT, UPT, -UR11, URZ, URZ ;  /* 0x000000ff0b0a7290 */ /* 0x000fe4000fffe1ff */
[----:B------:R-:W-:Y:S02]  /*69d0*/  UIMAD UR6, UR48, UR6, UR37 ;  /* 0x00000006300672a4 */ /* 0x000fe4000f8e0225 */
[----:B------:R-:W-:Y:S01]  /*69e0*/  UIMAD UR10, UR39, UR10, UR8 ;  /* 0x0000000a270a72a4 */ /* 0x000fe2000f8e0208 */
[----:B------:R-:W-:Y:S01]  /*69f0*/  @!UP0 UMOV UR4, UR7 ;  /* 0x0000000700048c82 */ /* 0x000fe20008000000 */
[----:B------:R-:W-:Y:S02]  /*6a00*/  UIADD3 UR7, UPT, UPT, -UR8, URZ, URZ ;  /* 0x000000ff08077290 */ /* 0x000fe4000fffe1ff */
[----:B------:R-:W-:Y:S04]  /*6a10*/  @!UP0 USHF.R.U32.HI UR4, URZ, UR47, UR4 ;  /* 0x0000002fff048299 */ /* 0x000fe80008011604 */
[----:B------:R-:W-:Y:S04]  /*6a20*/  @!UP0 USEL UR4, UR5, UR4, !UP2 ;  /* 0x0000000405048287 */ /* 0x000fe8000d000000 */
[----:B------:R-:W-:Y:S02]  /*6a30*/  @!UP0 UIMAD UR9, UR9, UR10, UR4 ;  /* 0x0000000a090982a4 */ /* 0x000fe4000f8e0204 */
[----:B------:R-:W-:Y:S02]  /*6a40*/  @!UP0 UIADD3 UR10, UPT, UPT, UR11, -UR4, URZ ;  /* 0x800000040b0a8290 */ /* 0x000fe4000fffe0ff */
[----:B------:R-:W-:Y:S02]  /*6a50*/  UIMAD UR4, UR62, UR7, UR36 ;  /* 0x000000073e0472a4 */ /* 0x000fe4000f8e0224 */
[----:B------:R-:W-:Y:S03]  /*6a60*/  @!UP0 UIMAD UR8, UR10, UR39, UR5 ;  /* 0x000000270a0882a4 */ /* 0x000fe6000f8e0205 */
[----:B------:R-:W-:Y:S02]  /*6a70*/  @!UP0 UMOV UR5, UR9 ;  /* 0x0000000900058c82 */ /* 0x000fe40008000000 */
[----:B------:R-:W-:Y:S02]  /*6a80*/  UIMAD UR37, UR5, UR48, UR6 ;  /* 0x00000030052572a4 */ /* 0x000fe4000f8e0206 */
[----:B------:R-:W-:Y:S11]  /*6a90*/  UIMAD UR36, UR8, UR62, UR4 ;  /* 0x0000003e082472a4 */ /* 0x000ff6000f8e0204 */
[----:B------:R-:W-:Y:S01]  /*6aa0*/  @!UPT UIADD3 URZ, UPT, UPT, URZ, URZ, URZ ;  /* 0x000000fffffff290 */ /* 0x000fe2000fffe0ff */
.L_x_109:
[----:B------:R-:W-:Y:S01]  /*6ab0*/  UISETP.NE.AND UP0, UPT, UR38, 0x1, UPT ;  /* 0x000000012600788c */ /* 0x000fe2000bf05270 */
[----:B------:R-:W-:Y:S01]  /*6ac0*/  @P0 SHF.R.U32.HI R4, RZ, 0x10, R5 ;  /* 0x00000010ff040819 */ /* 0x000fe20000011605 */
[----:B------:R-:W-:Y:S01]  /*6ad0*/  USHF.L.U32 UR41, UR23, 0x6, URZ ;  /* 0x0000000617297899 */ /* 0x000fe200080006ff */
[----:B------:R-:W-:Y:S02]  /*6ae0*/  R2UR UR11, R99 ;  /* 0x00000000630b72ca */ /* 0x000fe400000e0000 */
[----:B------:R-:W-:Y:S06]  /*6af0*/  @P0 R2UR UR11, R4 ;  /* 0x00000000040b02ca */ /* 0x000fec00000e0000 */
[----:B------:R-:W1:Y:S07]  /*6b00*/  @!UP0 LDCU.128 UR12, c[0x0][0xc10] ;  /* 0x00018200ff0c87ac */ /* 0x000e6e0008000c00 */
[----:B------:R-:W-:Y:S01]  /*6b10*/  IMAD.U32 R99, RZ, RZ, UR11 ;  /* 0x0000000bff637e24 */ /* 0x000fe2000f8e00ff */
[----:B------:R-:W2:Y:S01]  /*6b20*/  @!UP0 LDCU UR5, c[0x0][0xc0c] ;  /* 0x00018180ff0587ac */ /* 0x000ea20008000800 */
[----:B------:R-:W3:Y:S01]  /*6b30*/  @!UP0 LDCU UR10, c[0x0][0xc20] ;  /* 0x00018400ff0a87ac */ /* 0x000ee20008000800 */
[----:B------:R-:W-:Y:S02]  /*6b40*/  UIADD3 UR11, UPT, UPT, UR50, 0x200, URZ ;  /* 0x00000200320b7890 */ /* 0x000fe4000fffe0ff */
[----:B-1----:R-:W-:Y:S02]  /*6b50*/  UIMAD.WIDE.U32 UR8, UR37, UR12, URZ ;  /* 0x0000000c250872a5 */ /* 0x002fe4000f8e00ff */
[----:B------:R-:W-:Y:S02]  /*6b60*/  UIMAD.WIDE.U32 UR6, UR36, UR15, URZ ;  /* 0x0000000f240672a5 */ /* 0x000fe4000f8e00ff */
[----:B------:R-:W-:Y:S03]  /*6b70*/  @!UP0 UISETP.NE.AND UP1, UPT, UR14, 0x1, UPT ;  /* 0x000000010e00888c */ /* 0x000fe6000bf25270 */
[----:B------:R-:W-:Y:S01]  /*6b80*/  @!UP0 UMOV UR4, UR9 ;  /* 0x0000000900048c82 */ /* 0x000fe20008000000 */
[----:B--2---:R-:W-:Y:S02]  /*6b90*/  @!UP0 UISETP.NE.AND UP2, UPT, UR5, 0x1, UPT ;  /* 0x000000010500888c */ /* 0x004fe4000bf45270 */
[----:B------:R-:W-:Y:S01]  /*6ba0*/  @!UP0 USHF.R.U32.HI UR4, URZ, UR13, UR4 ;  /* 0x0000000dff048299 */ /* 0x000fe20008011604 */
[----:B------:R-:W-:Y:S02]  /*6bb0*/  @!UP0 UMOV UR6, UR7 ;  /* 0x0000000700068c82 */ /* 0x000fe40008000000 */
[----:B---3--:R-:W-:Y:S02]  /*6bc0*/  @!UP0 USHF.R.U32.HI UR6, URZ, UR10, UR6 ;  /* 0x0000000aff068299 */ /* 0x008fe40008011606 */
[----:B------:R-:W-:Y:S02]  /*6bd0*/  @!UP0 USEL UR7, UR37, UR4, !UP2 ;  /* 0x0000000425078287 */ /* 0x000fe4000d000000 */
[----:B------:R-:W-:Y:S04]  /*6be0*/  @!UP0 USEL UR6, UR36, UR6, !UP1 ;  /* 0x0000000624068287 */ /* 0x000fe8000c800000 */
[----:B------:R-:W-:Y:S02]  /*6bf0*/  @!UP0 UIADD3 UR4, UPT, UPT, -UR7, UR6, URZ ;  /* 0x0000000607048290 */ /* 0x000fe4000fffe1ff */
[----:B------:R-:W-:Y:S02]  /*6c00*/  @!UP0 UIADD3 UR6, UPT, UPT, UR7, -UR6, URZ ;  /* 0x8000000607068290 */ /* 0x000fe4000fffe0ff */
[----:B------:R-:W-:Y:S02]  /*6c10*/  @!UP0 UIMAD UR37, UR4, UR5, UR37 ;  /* 0x00000005042582a4 */ /* 0x000fe4000f8e0225 */
[----:B------:R-:W-:Y:S02]  /*6c20*/  @!UP0 UIMAD UR36, UR6, UR14, UR36 ;  /* 0x0000000e062482a4 */ /* 0x000fe4000f8e0224 */
[----:B------:R-:W-:Y:S09]  /*6c30*/  ULOP3.LUT UP0, URZ, UR11, 0x1b0, URZ, 0xc0, !UPT ;  /* 0x000001b00bff7892 */ /* 0x000ff2000f80c0ff */
[----:B------:R-:W-:Y:S05]  /*6c40*/  BRA.U !UP0, `(.L_x_110) ;  /* 0x00000001087c7547 */ /* 0x000fea000b800000 */
[----:B------:R-:W1:Y:S01]  /*6c50*/  LDCU.64 UR8, c[0x4][0x80] ;  /* 0x01001000ff0877ac */ /* 0x000e620008000a00 */
[----:B------:R-:W-:Y:S01]  /*6c60*/  MOV R16, 0x0 ;  /* 0x0000000000107802 */ /* 0x000fe20000000f00 */
[----:B------:R-:W-:Y:S02]  /*6c70*/  HFMA2 R12, -RZ, RZ, 0, 5.9604644775390625e-08 ;  /* 0x00000001ff0c7431 */ /* 0x000fe400000001ff */
[----:B------:R-:W-:Y:S01]  /*6c80*/  IMAD.MOV.U32 R8, RZ, RZ, 0x70 ;  /* 0x00000070ff087424 */ /* 0x000fe200078e00ff */
[----:B------:R2:W3:Y:S01]  /*6c90*/  LDC.64 R14, c[0x4][R16] ;  /* 0x01000000100e7b82 */ /* 0x0004e20000000a00 */
[----:B------:R-:W4:Y:S01]  /*6ca0*/  LDCU.64 UR6, c[0x4][0x88] ;  /* 0x01001100ff0677ac */ /* 0x000f220008000a00 */
[----:B------:R-:W-:Y:S01]  /*6cb0*/  IMAD.MOV.U32 R13, RZ, RZ, RZ ;  /* 0x000000ffff0d7224 */ /* 0x000fe200078e00ff */
[----:B------:R-:W2:Y:S01]  /*6cc0*/  LDCU.64 UR4, c[0x4][0x8] ;  /* 0x01000100ff0477ac */ /* 0x000ea20008000a00 */
[----:B-1----:R-:W-:Y:S01]  /*6cd0*/  MOV R5, UR9 ;  /* 0x0000000900057c02 */ /* 0x002fe20008000f00 */
[----:B------:R-:W-:Y:S01]  /*6ce0*/  IMAD.U32 R4, RZ, RZ, UR8 ;  /* 0x00000008ff047e24 */ /* 0x000fe2000f8e00ff */
[----:B----4-:R-:W-:Y:S01]  /*6cf0*/  MOV R7, UR7 ;  /* 0x0000000700077c02 */ /* 0x010fe20008000f00 */
[----:B------:R-:W-:Y:S01]  /*6d00*/  IMAD.U32 R6, RZ, RZ, UR6 ;  /* 0x00000006ff067e24 */ /* 0x000fe2000f8e00ff */
[----:B--2---:R-:W-:Y:S01]  /*6d10*/  MOV R11, UR5 ;  /* 0x00000005000b7c02 */ /* 0x004fe20008000f00 */
[----:B------:R-:W-:Y:S02]  /*6d20*/  IMAD.U32 R10, RZ, RZ, UR4 ;  /* 0x00000004ff0a7e24 */ /* 0x000fe4000f8e00ff */
[----:B------:R-:W-:Y:S07]  /*6d30*/  LEPC R20, `(.L_x_111) ;  /* 0x000000001014794e */ /* 0x000fee0000000000 */
[----:B---3-5:R-:W-:Y:S05]  /*6d40*/  CALL.ABS.NOINC R14 ;  /* 0x000000000e007343 */ /* 0x028fea0003c00000 */
.L_x_111:
[----:B------:R-:W1:Y:S01]  /*6d50*/  LDCU.64 UR8, c[0x4][0x80] ;  /* 0x01001000ff0877ac */ /* 0x000e620008000a00 */
[----:B------:R-:W2:Y:S01]  /*6d60*/  LDC.64 R16, c[0x4][R16] ;  /* 0x0100000010107b82 */ /* 0x000ea20000000a00 */
[----:B------:R-:W-:Y:S02]  /*6d70*/  HFMA2 R12, -RZ, RZ, 0, 5.9604644775390625e-08 ;  /* 0x00000001ff0c7431 */ /* 0x000fe400000001ff */
[----:B------:R-:W-:Y:S02]  /*6d80*/  IMAD.MOV.U32 R8, RZ, RZ, 0x70 ;  /* 0x00000070ff087424 */ /* 0x000fe400078e00ff */
[----:B------:R-:W-:Y:S01]  /*6d90*/  IMAD.MOV.U32 R13, RZ, RZ, RZ ;  /* 0x000000ffff0d7224 */ /* 0x000fe200078e00ff */
[----:B------:R-:W3:Y:S01]  /*6da0*/  LDCU.64 UR6, c[0x4][0x88] ;  /* 0x01001100ff0677ac */ /* 0x000ee20008000a00 */
[----:B------:R-:W4:Y:S01]  /*6db0*/  LDCU.64 UR4, c[0x4][0x8] ;  /* 0x01000100ff0477ac */ /* 0x000f220008000a00 */
[----:B-1----:R-:W-:Y:S02]  /*6dc0*/  MOV R4, UR8 ;  /* 0x0000000800047c02 */ /* 0x002fe40008000f00 */
[----:B------:R-:W-:Y:S02]  /*6dd0*/  MOV R5, UR9 ;  /* 0x0000000900057c02 */ /* 0x000fe40008000f00 */
[----:B---3--:R-:W-:Y:S01]  /*6de0*/  MOV R7, UR7 ;  /* 0x0000000700077c02 */ /* 0x008fe20008000f00 */
[----:B------:R-:W-:Y:S01]  /*6df0*/  IMAD.U32 R6, RZ, RZ, UR6 ;  /* 0x00000006ff067e24 */ /* 0x000fe2000f8e00ff */
[----:B----4-:R-:W-:Y:S01]  /*6e00*/  MOV R11, UR5 ;  /* 0x00000005000b7c02 */ /* 0x010fe20008000f00 */
[----:B------:R-:W-:Y:S02]  /*6e10*/  IMAD.U32 R10, RZ, RZ, UR4 ;  /* 0x00000004ff0a7e24 */ /* 0x000fe4000f8e00ff */
[----:B------:R-:W-:Y:S07]  /*6e20*/  LEPC R20, `(.L_x_110) ;  /* 0x000000001014794e */ /* 0x000fee0000000000 */
[----:B--2---:R-:W-:Y:S05]  /*6e30*/  CALL.ABS.NOINC R16 ;  /* 0x0000000010007343 */ /* 0x004fea0003c00000 */
.L_x_110:
[----:B------:R-:W-:Y:S02]  /*6e40*/  R2UR UR6, R94 ;  /* 0x000000005e0672ca */ /* 0x000fe400000e0000 */
[----:B------:R-:W-:Y:S02]  /*6e50*/  R2UR UR5, R90 ;  /* 0x000000005a0572ca */ /* 0x000fe400000e0000 */
[----:B------:R-:W-:Y:S02]  /*6e60*/  R2UR UR4, R89 ;  /* 0x00000000590472ca */ /* 0x000fe400000e0000 */
[----:B------:R-:W-:Y:S02]  /*6e70*/  ISETP.NE.U32.AND P4, PT, R78, RZ, PT ;  /* 0x000000ff4e00720c */ /* 0x000fe40003f85070 */
[----:B------:R-:W-:Y:S02]  /*6e80*/  ISETP.NE.U32.AND P2, PT, RZ, UR58, PT ;  /* 0x0000003aff007c0c */ /* 0x000fe4000bf45070 */
[----:B------:R-:W-:Y:S02]  /*6e90*/  ISETP.NE.AND.EX P4, PT, R79, RZ, PT, P4 ;  /* 0x000000ff4f00720c */ /* 0x000fe40003f85340 */
[----:B------:R-:W-:Y:S01]  /*6ea0*/  ISETP.NE.AND.EX P2, PT, RZ, UR59, PT, P2 ;  /* 0x0000003bff007c0c */ /* 0x000fe2000bf45320 */
[----:B------:R-:W-:Y:S02]  /*6eb0*/  UISETP.NE.AND UP2, UPT, UR6, URZ, UPT ;  /* 0x000000ff0600728c */ /* 0x000fe4000bf45270 */
[----:B------:R-:W-:Y:S04]  /*6ec0*/  UISETP.NE.U32.AND UP0, UPT, UR5, URZ, UPT ;  /* 0x000000ff0500728c */ /* 0x000fe8000bf05070 */
[----:B------:R-:W-:Y:S01]  /*6ed0*/  UISETP.NE.AND.EX UP1, UPT, UR4, URZ, UPT, UP0 ;  /* 0x000000ff0400728c */ /* 0x000fe2000bf25300 */
[----:B------:R-:W-:Y:S01]  /*6ee0*/  PLOP3.LUT P1, PT, PT, PT, UP2, 0x80, 0x8 ;  /* 0x000000000008781c */ /* 0x000fe20003f2f028 */
[----:B------:R-:W-:Y:S03]  /*6ef0*/  UPLOP3.LUT UP0, UPT, UPT, UPT, UPT, 0x40, 0x4 ;  /* 0x000000000004789c */ /* 0x000fe60003f0e870 */
[----:B------:R-:W-:Y:S06]  /*6f00*/  @UP2 UPLOP3.LUT UP0, UPT, UPT, UPT, UP1, 0x80, 0x8 ;  /* 0x000000000008289c */ /* 0x000fec0003f0f010 */
[----:B------:R-:W-:Y:S01]  /*6f10*/  PLOP3.LUT P0, PT, PT, PT, UP0, 0x80, 0x8 ;  /* 0x000000000008781c */ /* 0x000fe20003f0f008 */
[----:B------:R-:W-:Y:S01]  /*6f20*/  @!UPT UIADD3 URZ, UPT, UPT, URZ, URZ, URZ ;  /* 0x000000fffffff290 */ /* 0x000fe2000fffe0ff */
[----:B------:R-:W-:Y:S11]  /*6f30*/  BRA.U !UP1, `(.L_x_112) ;  /* 0x0000000109407547 */ /* 0x000ff6000b800000 */
[----:B------:R-:W-:Y:S01]  /*6f40*/  UISETP.NE.U32.AND UP0, UPT, UR58, URZ, UPT ;  /* 0x000000ff3a00728c */ /* 0x000fe2000bf05070 */
[----:B------:R-:W-:Y:S01]  /*6f50*/  R2UR UR6, R90 ;  /* 0x000000005a0672ca */ /* 0x000fe200000e0000 */
[----:B------:R-:W1:Y:S01]  /*6f60*/  LDCU.64 UR8, c[0x0][0x358] ;  /* 0x00006b00ff0877ac */ /* 0x000e620008000a00 */
[----:B------:R-:W-:Y:S02]  /*6f70*/  HFMA2 R87, -RZ, RZ, 0, 5.9604644775390625e-08 ;  /* 0x00000001ff577431 */ /* 0x000fe400000001ff */
[----:B------:R-:W-:Y:S01]  /*6f80*/  IMAD.MOV.U32 R0, RZ, RZ, 0x1 ;  /* 0x00000001ff007424 */ /* 0x000fe200078e00ff */
[----:B------:R-:W-:Y:S06]  /*6f90*/  UISETP.NE.AND.EX UP0, UPT, UR59, URZ, UPT, UP0 ;  /* 0x000000ff3b00728c */ /* 0x000fec000bf05300 */
[----:B------:R-:W-:Y:S05]  /*6fa0*/  PLOP3.LUT P3, PT, PT, PT, UP0, 0x80, 0x8 ;  /* 0x000000000008781c */ /* 0x000fea0003f6f008 */
[----:B------:R-:W2:Y:S01]  /*6fb0*/  @UP0 LDCU.64 UR4, c[0x0][0x988] ;  /* 0x00013100ff0407ac */ /* 0x000ea20008000a00 */
[----:B------:R-:W-:Y:S07]  /*6fc0*/  @UP0 UIMAD UR6, UR54, UR6, URZ ;  /* 0x00000006360602a4 */ /* 0x000fee000f8e02ff */
[----:B------:R-:W-:Y:S01]  /*6fd0*/  @!P3 PRMT R87, R0, 0x7610, R87 ;  /* 0x000076100057b816 */ /* 0x000fe20000000057 */
[----:B--2---:R-:W-:Y:S06]  /*6fe0*/  @UP0 UIMAD.WIDE UR4, UR6, 0x4, UR4 ;  /* 0x00000004060408a5 */ /* 0x004fec000f8e0204 */
[----:B------:R-:W-:Y:S02]  /*6ff0*/  IMAD.U32 R4, RZ, RZ, UR4 ;  /* 0x00000004ff047e24 */ /* 0x000fe4000f8e00ff */
[----:B------:R-:W-:Y:S03]  /*7000*/  IMAD.U32 R5, RZ, RZ, UR5 ;  /* 0x00000005ff057e24 */ /* 0x000fe6000f8e00ff */
[----:B------:R-:W2:Y:S02]  /*7010*/  @!UP0 LDCU UR4, c[0x0][0x980] ;  /* 0x00013000ff0487ac */ /* 0x000ea40008000800 */
[----:B-1---5:R1:W5:Y:S02]  /*7020*/  @P3 LDG.E R41, desc[UR8][R4.64] ;  /* 0x0000000804293981 */ /* 0x022364000c1e1900 */
[----:B-12---:R-:W-:Y:S02]  /*7030*/  @!P3 MOV R41, UR4 ;  /* 0x000000040029bc02 */ /* 0x006fe40008000f00 */
.L_x_112:
[----:B------:R-:W-:Y:S05]  /*7040*/  @!P4 BRA `(.L_x_113) ;  /* 0x000000000024c947 */ /* 0x000fea0003800000 */
[----:B------:R-:W-:Y:S01]  /*7050*/  ISETP.NE.U32.AND P3, PT, R76, RZ, PT ;  /* 0x000000ff4c00720c */ /* 0x000fe20003f65070 */
[----:B------:R-:W1:Y:S03]  /*7060*/  LDCU.64 UR4, c[0x0][0x358] ;  /* 0x00006b00ff0477ac */ /* 0x000e660008000a00 */
[----:B------:R-:W-:Y:S11]  /*7070*/  ISETP.NE.AND.EX P3, PT, R77, RZ, PT, P3 ;  /* 0x000000ff4d00720c */ /* 0x000ff60003f65330 */
[----:B------:R-:W-:Y:S02]  /*7080*/  @!UPT UIADD3 URZ, UPT, UPT, URZ, URZ, URZ ;  /* 0x000000fffffff290 */ /* 0x000fe4000fffe0ff */
[----:B------:R-:W2:Y:S01]  /*7090*/  @P3 LDC.64 R4, c[0x0][0x9a8] ;  /* 0x00026a00ff043b82 */ /* 0x000ea20000000a00 */
[----:B------:R-:W-:Y:S04]  /*70a0*/  @P3 IMAD R0, R78, UR54, RZ ;  /* 0x000000364e003c24 */ /* 0x000fe8000f8e02ff */
[----:B--2---:R-:W-:Y:S05]  /*70b0*/  @P3 IMAD.WIDE R4, R0, 0x4, R4 ;  /* 0x0000000400043825 */ /* 0x004fea00078e0204 */
[----:B-1---5:R1:W5:Y:S02]  /*70c0*/  @P3 LDG.E R38, desc[UR4][R4.64] ;  /* 0x0000000404263981 */ /* 0x022364000c1e1900 */
[----:B-1----:R-:W2:Y:S02]  /*70d0*/  @!P3 LDC R38, c[0x0][0x9a0] ;  /* 0x00026800ff26bb82 */ /* 0x002ea40000000800 */
.L_x_113:
[----:B------:R-:W-:Y:S01]  /*70e0*/  ULOP3.LUT UR4, UR56, 0x1, URZ, 0x3c, !UPT ;  /* 0x0000000138047892 */ /* 0x000fe2000f8e3cff */
[----:B-----5:R-:W-:Y:S01]  /*70f0*/  FSETP.NEU.AND P3, PT, R41, RZ, PT ;  /* 0x000000ff2900720b */ /* 0x020fe20003f6d000 */
[----:B------:R-:W1:Y:S01]  /*7100*/  LDCU.128 UR8, c[0x0][0xb80] ;  /* 0x00017000ff0877ac */ /* 0x000e620008000c00 */
[----:B------:R-:W-:Y:S01]  /*7110*/  IMAD.U32 R113, RZ, RZ, UR51 ;  /* 0x00000033ff717e24 */ /* 0x000fe2000f8e00ff */
[----:B------:R-:W-:Y:S01]  /*7120*/  SEL R5, RZ, 0xffffffff, P2 ;  /* 0xffffffffff057807 */ /* 0x000fe20001000000 */
[----:B------:R-:W-:Y:S01]  /*7130*/  IMAD.SHL.U32 R101, R96, 0x10, RZ ;  /* 0x0000001060657824 */ /* 0x000fe200078e00ff */
[----:B------:R-:W-:Y:S01]  /*7140*/  @P1 LOP3.LUT P2, RZ, R87, 0xff, RZ, 0xc0, !PT ;  /* 0x000000ff57ff1812 */ /* 0x000fe2000784c0ff */
[----:B------:R-:W-:Y:S01]  /*7150*/  IMAD.U32 R46, RZ, RZ, UR4 ;  /* 0x00000004ff2e7e24 */ /* 0x000fe2000f8e00ff */
[----:B------:R-:W-:Y:S01]  /*7160*/  @P1 SEL R4, RZ, 0xffffffff, P3 ;  /* 0xffffffffff041807 */ /* 0x000fe20001800000 */
[----:B------:R-:W-:Y:S01]  /*7170*/  IMAD.SHL.U32 R113, R113, 0x2000, RZ ;  /* 0x0000200071717824 */ /* 0x000fe200078e00ff */
[----:B------:R-:W3:Y:S01]  /*7180*/  LDCU.128 UR16, c[0x0][0xb90] ;  /* 0x00017200ff1077ac */ /* 0x000ee20008000c00 */
[----:B------:R-:W-:Y:S01]  /*7190*/  IMAD.SHL.U32 R100, R95, 0x10, RZ ;  /* 0x000000105f647824 */ /* 0x000fe200078e00ff */
[----:B------:R-:W-:Y:S01]  /*71a0*/  @P0 SEL R4, R5, R4, !P2 ;  /* 0x0000000405040207 */ /* 0x000fe20005000000 */
[----:B------:R-:W-:Y:S01]  /*71b0*/  IMAD.IADD R103, R98, 0x1, R113 ;  /* 0x0000000162677824 */ /* 0x000fe200078e0271 */
[----:B------:R-:W-:Y:S01]  /*71c0*/  LEA R108, R36, UR50, 0x3 ;  /* 0x00000032246c7c11 */ /* 0x000fe2000f8e18ff */
[----:B------:R-:W-:Y:S01]  /*71d0*/  IMAD.MOV.U32 R114, RZ, RZ, 0x1 ;  /* 0x00000001ff727424 */ /* 0x000fe200078e00ff */
[----:B------:R-:W-:Y:S01]  /*71e0*/  @P1 LOP3.LUT R4, R4, 0x1, RZ, 0xc0, !PT ;  /* 0x0000000104041812 */ /* 0x000fe200078ec0ff */
[----:B------:R-:W-:Y:S01]  /*71f0*/  IMAD.IADD R112, R103, 0x1, R101 ;  /* 0x0000000167707824 */ /* 0x000fe200078e0265 */
[----:B------:R-:W-:Y:S01]  /*7200*/  SHF.L.U32 R3, R85, 0x1f, RZ ;  /* 0x0000001f55037819 */ /* 0x000fe200000006ff */
[----:B------:R-:W-:Y:S01]  /*7210*/  USHF.L.U32 UR12, UR53, 0x7, URZ ;  /* 0x00000007350c7899 */ /* 0x000fe200080006ff */
[----:B------:R-:W-:Y:S01]  /*7220*/  ISETP.NE.U32.OR P5, PT, R4, 0x1, !P1 ;  /* 0x000000010400780c */ /* 0x000fe20004fa5470 */
[----:B------:R-:W-:Y:S01]  /*7230*/  IMAD.U32 R4, RZ, RZ, UR51 ;  /* 0x00000033ff047e24 */ /* 0x000fe2000f8e00ff */
[----:B------:R-:W4:Y:S01]  /*7240*/  LDCU UR13, c[0x0][0xba0] ;  /* 0x00017400ff0d77ac */ /* 0x000f220008000800 */
[----:B------:R-:W-:Y:S01]  /*7250*/  PLOP3.LUT P2, PT, PT, PT, UP1, 0x80, 0x8 ;  /* 0x000000000008781c */ /* 0x000fe20003f4f018 */
[----:B------:R-:W-:Y:S01]  /*7260*/  BSSY B1, `(.L_x_114) ;  /* 0x000004d000017945 */ /* 0x000fe20003800000 */
[----:B------:R-:W-:Y:S01]  /*7270*/  LOP3.LUT P4, R109, R87, 0xff, RZ, 0xc0, !PT ;  /* 0x000000ff576d7812 */ /* 0x000fe2000788c0ff */
[----:B------:R-:W-:Y:S01]  /*7280*/  IMAD.U32 R107, RZ, RZ, UR12 ;  /* 0x0000000cff6b7e24 */ /* 0x000fe2000f8e00ff */
[----:B------:R-:W-:Y:S01]  /*7290*/  LEA R0, R4, UR50, 0x3 ;  /* 0x0000003204007c11 */ /* 0x000fe2000f8e18ff */
[----:B------:R-:W-:Y:S01]  /*72a0*/  IMAD.IADD R39, R37, 0x1, R2 ;  /* 0x0000000125277824 */ /* 0x000fe200078e0202 */
[----:B------:R-:W-:Y:S01]  /*72b0*/  SEL R4, RZ, 0xffffffff, P3 ;  /* 0xffffffffff047807 */ /* 0x000fe20001800000 */
[----:B------:R-:W-:Y:S01]  /*72c0*/  IMAD.U32 R115, RZ, RZ, UR51 ;  /* 0x00000033ff737e24 */ /* 0x000fe2000f8e00ff */
[----:B------:R-:W-:Y:S02]  /*72d0*/  P2R R111, PR, RZ, 0x20 ;  /* 0x00000020ff6f7803 */ /* 0x000fe40000000000 */
[----:B------:R-:W-:Y:S02]  /*72e0*/  CS2R R74, SRZ ;  /* 0x00000000004a7805 */ /* 0x000fe4000001ff00 */
[----:B------:R-:W-:Y:S02]  /*72f0*/  @P5 SHF.L.U32 R9, R46, 0x1f, RZ ;  /* 0x0000001f2e095819 */ /* 0x000fe400000006ff */
[----:B------:R-:W-:Y:S02]  /*7300*/  CS2R R72, SRZ ;  /* 0x0000000000487805 */ /* 0x000fe4000001ff00 */
[----:B------:R-:W-:Y:S02]  /*7310*/  CS2R R66, SRZ ;  /* 0x0000000000427805 */ /* 0x000fe4000001ff00 */
[----:B------:R-:W-:Y:S01]  /*7320*/  @P2 SEL R4, R5, R4, !P4 ;  /* 0x0000000405042207 */ /* 0x000fe20006000000 */
[----:B------:R-:W2:Y:S01]  /*7330*/  @P5 SYNCS.PHASECHK.TRANS64.TRYWAIT P1, [R0+URZ+0x140], R9 ;  /* 0x00014009000055a7 */ /* 0x000ea200080211ff */
[----:B-1----:R-:W-:Y:S01]  /*7340*/  UIMAD.WIDE.U32 UR4, UR12, UR9, URZ ;  /* 0x000000090c0472a5 */ /* 0x002fe2000f8e00ff */
[----:B------:R-:W-:Y:S01]  /*7350*/  CS2R R64, SRZ ;  /* 0x0000000000407805 */ /* 0x000fe2000001ff00 */
[----:B------:R-:W-:Y:S01]  /*7360*/  UISETP.NE.AND UP0, UPT, UR8, 0x1, UPT ;  /* 0x000000010800788c */ /* 0x000fe2000bf05270 */
[----:B------:R-:W-:Y:S01]  /*7370*/  IMAD.IADD R102, R103, 0x1, R100 ;  /* 0x0000000167667824 */ /* 0x000fe200078e0264 */
[----:B------:R-:W-:Y:S01]  /*7380*/  USHF.R.U32.HI UR5, URZ, UR10, UR5 ;  /* 0x0000000aff057299 */ /* 0x000fe20008011605 */
[----:B------:R-:W-:Y:S01]  /*7390*/  IMAD.IADD R47, R97, 0x1, R112 ;  /* 0x00000001612f7824 */ /* 0x000fe200078e0270 */
[----:B------:R-:W-:Y:S02]  /*73a0*/  LOP3.LUT R4, R4, 0x1, RZ, 0xc0, !PT ;  /* 0x0000000104047812 */ /* 0x000fe400078ec0ff */
[----:B------:R-:W-:Y:S01]  /*73b0*/  CS2R R58, SRZ ;  /* 0x00000000003a7805 */ /* 0x000fe2000001ff00 */
[----:B------:R-:W-:Y:S01]  /*73c0*/  USEL UR5, UR12, UR5, !UP0 ;  /* 0x000000050c057287 */ /* 0x000fe2000c000000 */
[----:B------:R-:W-:Y:S01]  /*73d0*/  CS2R R56, SRZ ;  /* 0x0000000000387805 */ /* 0x000fe2000001ff00 */
[----:B------:R-:W-:Y:S01]  /*73e0*/  UISETP.NE.AND UP0, UPT, UR11, 0x1, UPT ;  /* 0x000000010b00788c */ /* 0x000fe2000bf05270 */
[----:B------:R-:W-:Y:S01]  /*73f0*/  CS2R R50, SRZ ;  /* 0x0000000000327805 */ /* 0x000fe2000001ff00 */
[----:B---3--:R-:W-:Y:S01]  /*7400*/  UIMAD.WIDE.U32 UR6, UR5, UR16, URZ ;  /* 0x00000010050672a5 */ /* 0x008fe2000f8e00ff */
[----:B------:R-:W-:Y:S01]  /*7410*/  CS2R R48, SRZ ;  /* 0x0000000000307805 */ /* 0x000fe2000001ff00 */
[----:B------:R-:W-:Y:S01]  /*7420*/  IMAD R6, RZ, RZ, -UR5 ;  /* 0x80000005ff067e24 */ /* 0x000fe2000f8e02ff */
[----:B------:R1:W3:Y:S01]  /*7430*/  SYNCS.PHASECHK.TRANS64.TRYWAIT P0, [R108+URZ+0x190], R3 ;  /* 0x000190036c0075a7 */ /* 0x0002e200080011ff */
[----:B------:R-:W-:Y:S02]  /*7440*/  IMAD.U32 R106, RZ, RZ, UR5 ;  /* 0x00000005ff6a7e24 */ /* 0x000fe4000f8e00ff */
[----:B------:R-:W-:Y:S01]  /*7450*/  IMAD R107, R6, UR8, R107 ;  /* 0x00000008066b7c24 */ /* 0x000fe2000f8e026b */
[----:B------:R-:W-:Y:S02]  /*7460*/  UMOV UR4, UR7 ;  /* 0x0000000700047c82 */ /* 0x000fe40008000000 */
[----:B------:R-:W-:Y:S04]  /*7470*/  USHF.R.U32.HI UR4, URZ, UR17, UR4 ;  /* 0x00000011ff047299 */ /* 0x000fe80008011604 */
[----:B------:R-:W-:Y:S02]  /*7480*/  USEL UR4, UR5, UR4, !UP0 ;  /* 0x0000000405047287 */ /* 0x000fe4000c000000 */
[----:B------:R-:W-:Y:S02]  /*7490*/  UISETP.NE.AND UP0, UPT, UR18, 0x1, UPT ;  /* 0x000000011200788c */ /* 0x000fe4000bf05270 */
[----:B------:R-:W-:Y:S02]  /*74a0*/  UIMAD.WIDE.U32 UR6, UR4, UR19, URZ ;  /* 0x00000013040672a5 */ /* 0x000fe4000f8e00ff */
[----:B------:R-:W-:Y:S02]  /*74b0*/  IMAD.U32 R105, RZ, RZ, UR4 ;  /* 0x00000004ff697e24 */ /* 0x000fe4000f8e00ff */
[----:B------:R-:W-:Y:S01]  /*74c0*/  PLOP3.LUT P2, PT, PT, PT, UP0, 0x80, 0x8 ;  /* 0x000000000008781c */ /* 0x000fe20003f4f008 */
[----:B------:R-:W-:Y:S02]  /*74d0*/  IMAD R7, RZ, RZ, -UR4 ;  /* 0x80000004ff077e24 */ /* 0x000fe4000f8e02ff */
[----:B------:R-:W-:Y:S01]  /*74e0*/  UMOV UR6, UR7 ;  /* 0x0000000700067c82 */ /* 0x000fe20008000000 */
[----:B------:R-:W-:Y:S01]  /*74f0*/  IMAD.U32 R104, RZ, RZ, UR4 ;  /* 0x00000004ff687e24 */ /* 0x000fe2000f8e00ff */
[----:B----4-:R-:W-:Y:S01]  /*7500*/  USHF.R.U32.HI UR6, URZ, UR13, UR6 ;  /* 0x0000000dff067299 */ /* 0x010fe20008011606 */
[----:B------:R-:W-:Y:S05]  /*7510*/  IMAD R106, R7, UR11, R106 ;  /* 0x0000000b076a7c24 */ /* 0x000fea000f8e026a */
[----:B------:R-:W-:Y:S02]  /*7520*/  SEL R105, R105, UR6, !P2 ;  /* 0x0000000669697c07 */ /* 0x000fe4000d000000 */
[----:B------:R-:W-:Y:S03]  /*7530*/  ISETP.NE.U32.AND P2, PT, R4, 0x1, PT ;  /* 0x000000010400780c */ /* 0x000fe60003f45070 */
[----:B------:R-:W-:Y:S01]  /*7540*/  IMAD.MOV R5, RZ, RZ, -R105 ;  /* 0x000000ffff057224 */ /* 0x000fe200078e0a69 */
[----:B------:R-:W-:Y:S03]  /*7550*/  P2R R116, PR, RZ, 0x4 ;  /* 0x00000004ff747803 */ /* 0x000fe60000000000 */
[----:B------:R-:W-:Y:S01]  /*7560*/  IMAD R104, R5, UR18, R104 ;  /* 0x0000001205687c24 */ /* 0x000fe2000f8e0268 */
[----:B--2---:R-:W-:Y:S01]  /*7570*/  @P5 SEL R114, RZ, 0x1, !P1 ;  /* 0x00000001ff725807 */ /* 0x004fe20004800000 */
[----:B-1----:R-:W-:Y:S06]  /*7580*/  @!P5 BRA `(.L_x_115) ;  /* 0x000000000068d947 */ /* 0x002fec0003800000 */
[----:B------:R-:W-:Y:S01]  /*7590*/  ISETP.NE.AND P1, PT, R114, RZ, PT ;  /* 0x000000ff7200720c */ /* 0x000fe20003f25270 */
[----:B------:R-:W-:Y:S01]  /*75a0*/  BSSY B0, `(.L_x_116) ;  /* 0x000000d000007945 */ /* 0x000fe20003800000 */
[----:B------:R-:W-:Y:S02]  /*75b0*/  CS2R R50, SRZ ;  /* 0x0000000000327805 */ /* 0x000fe4000001ff00 */
[----:B------:R-:W-:Y:S02]  /*75c0*/  CS2R R48, SRZ ;  /* 0x0000000000307805 */ /* 0x000fe4000001ff00 */
[----:B------:R-:W-:Y:S02]  /*75d0*/  CS2R R58, SRZ ;  /* 0x00000000003a7805 */ /* 0x000fe4000001ff00 */
[----:B------:R-:W-:Y:S02]  /*75e0*/  CS2R R56, SRZ ;  /* 0x0000000000387805 */ /* 0x000fe4000001ff00 */
[----:B------:R-:W-:Y:S02]  /*75f0*/  CS2R R66, SRZ ;  /* 0x0000000000427805 */ /* 0x000fe4000001ff00 */
[----:B------:R-:W-:Y:S02]  /*7600*/  CS2R R64, SRZ ;  /* 0x0000000000407805 */ /* 0x000fe4000001ff00 */
[----:B------:R-:W-:Y:S02]  /*7610*/  CS2R R74, SRZ ;  /* 0x00000000004a7805 */ /* 0x000fe4000001ff00 */
[----:B------:R-:W-:Y:S01]  /*7620*/  CS2R R72, SRZ ;  /* 0x0000000000487805 */ /* 0x000fe2000001ff00 */
[----:B------:R-:W-:Y:S06]  /*7630*/  @P1 BRA `(.L_x_117) ;  /* 0x00000000000c1947 */ /* 0x000fec0003800000 */
[----:B------:R-:W-:Y:S04]  /*7640*/  SHF.L.U32 R5, R46, 0x1f, RZ ;  /* 0x0000001f2e057819 */ /* 0x000fe800000006ff */
[----:B------:R-:W1:Y:S02]  /*7650*/  SYNCS.PHASECHK.TRANS64.TRYWAIT P1, [R0+URZ+0x140], R5 ;  /* 0x00014005000075a7 */ /* 0x000e6400080211ff */
[----:B-1----:R-:W-:Y:S05]  /*7660*/  @!P1 BRA `(.L_x_118) ;  /* 0x0000002800e09947 */ /* 0x002fea0003800000 */
.L_x_117:
[----:B------:R-:W-:Y:S05]  /*7670*/  BSYNC B0 ;  /* 0x0000000000007941 */ /* 0x000fea0003800000 */
.L_x_116:
[----:B------:R-:W-:Y:S01]  /*7680*/  ISETP.NE.AND P1, PT, R116, RZ, PT ;  /* 0x000000ff7400720c */ /* 0x000fe20003f25270 */
[----:B------:R-:W-:Y:S04]  /*7690*/  UIADD3 UR4, UPT, UPT, UR51, 0x1, URZ ;  /* 0x0000000133047890 */ /* 0x000fe8000fffe0ff */
[----:B------:R-:W-:Y:S04]  /*76a0*/  UISETP.NE.AND UP0, UPT, UR4, 0x3, UPT ;  /* 0x000000030400788c */ /* 0x000fe8000bf05270 */
[----:B------:R-:W-:Y:S02]  /*76b0*/  USEL UR5, URZ, 0x1, UP0 ;  /* 0x00000001ff057887 */ /* 0x000fe40008000000 */
[----:B------:R-:W-:Y:S02]  /*76c0*/  USEL UR4, UR4, URZ, UP0 ;  /* 0x000000ff04047287 */ /* 0x000fe40008000000 */
[----:B------:R2:W4:Y:S02]  /*76d0*/  @P1 LDS.128 R48, [R103] ;  /* 0x0000000067301984 */ /* 0x0005240000000c00 */
[----:B------:R-:W-:Y:S02]  /*76e0*/  LOP3.LUT R46, R46, UR5, RZ, 0x3c, !PT ;  /* 0x000000052e2e7c12 */ /* 0x000fe4000f8e3cff */
[----:B------:R2:W1:Y:S01]  /*76f0*/  @P1 LDS.128 R56, [R112+0x10] ;  /* 0x0000100070381984 */ /* 0x0004620000000c00 */
[----:B------:R-:W-:Y:S03]  /*7700*/  IMAD.U32 R115, RZ, RZ, UR4 ;  /* 0x00000004ff737e24 */ /* 0x000fe6000f8e00ff */
[----:B------:R2:W1:Y:S04]  /*7710*/  @P1 LDS.128 R64, [R102+0x20] ;  /* 0x0000200066401984 */ /* 0x0004680000000c00 */
[----:B------:R2:W1:Y:S02]  /*7720*/  @P1 LDS.128 R72, [R47+0x10] ;  /* 0x000010002f481984 */ /* 0x0004640000000c00 */
.L_x_115:
[----:B------:R-:W-:Y:S05]  /*7730*/  BSYNC B1 ;  /* 0x0000000000017941 */ /* 0x000fea0003800000 */
.L_x_114:
[----:B-1----:R-:W-:Y:S04]  /*7740*/  SHF.R.U32.HI R5, RZ, 0x15, R39 ;  /* 0x00000015ff057819 */ /* 0x002fe80000011627 */
[----:B------:R-:W-:Y:S01]  /*7750*/  LOP3.LUT P1, RZ, R5, 0x3, R88, 0x48, !PT ;  /* 0x0000000305ff7812 */ /* 0x000fe20007824858 */
[----:B------:R-:W-:Y:S01]  /*7760*/  @!UPT UIADD3 URZ, UPT, UPT, URZ, URZ, URZ ;  /* 0x000000fffffff290 */ /* 0x000fe2000fffe0ff */
[----:B---3--:R-:W-:Y:S11]  /*7770*/  @P0 BRA `(.L_x_119) ;  /* 0x0000000000080947 */ /* 0x008ff60003800000 */
[----:B------:R-:W1:Y:S02]  /*7780*/  SYNCS.PHASECHK.TRANS64.TRYWAIT P0, [R108+URZ+0x190], R3 ;  /* 0x000190036c0075a7 */ /* 0x000e6400080011ff */
[----:B-1----:R-:W-:Y:S05]  /*7790*/  @!P0 BRA `(.L_x_120) ;  /* 0x0000002800a88947 */ /* 0x002fea0003800000 */
.L_x_119:
[----:B------:R-:W-:Y:S05]  /*77a0*/  @!P1 BRA `(.L_x_121) ;  /* 0x0000000000409947 */ /* 0x000fea0003800000 */
[----:B------:R-:W3:Y:S01]  /*77b0*/  LDCU.64 UR8, c[0x4][0x70] ;  /* 0x01000e00ff0877ac */ /* 0x000ee20008000a00 */
[----:B-1----:R-:W-:Y:S01]  /*77c0*/  MOV R3, 0x0 ;  /* 0x0000000000037802 */ /* 0x002fe20000000f00 */
[----:B------:R-:W-:Y:S02]  /*77d0*/  HFMA2 R12, -RZ, RZ, 0, 5.9604644775390625e-08 ;  /* 0x00000001ff0c7431 */ /* 0x000fe400000001ff */
[----:B------:R-:W-:Y:S02]  /*77e0*/  IMAD.MOV.U32 R8, RZ, RZ, 0x192 ;  /* 0x00000192ff087424 */ /* 0x000fe400078e00ff */
[----:B------:R-:W-:Y:S01]  /*77f0*/  IMAD.MOV.U32 R13, RZ, RZ, RZ ;  /* 0x000000ffff0d7224 */ /* 0x000fe200078e00ff */
[----:B------:R-:W1:Y:S01]  /*7800*/  LDCU.64 UR6, c[0x4][0x78] ;  /* 0x01000f00ff0677ac */ /* 0x000e620008000a00 */
[----:B------:R-:W2:Y:S01]  /*7810*/  LDC.64 R2, c[0x4][R3] ;  /* 0x0100000003027b82 */ /* 0x000ea20000000a00 */
[----:B------:R-:W5:Y:S01]  /*7820*/  LDCU.64 UR4, c[0x4][0x10] ;  /* 0x01000200ff0477ac */ /* 0x000f620008000a00 */
[----:B---3--:R-:W-:Y:S01]  /*7830*/  MOV R5, UR9 ;  /* 0x0000000900057c02 */ /* 0x008fe20008000f00 */
[----:B------:R-:W-:Y:S01]  /*7840*/  IMAD.U32 R4, RZ, RZ, UR8 ;  /* 0x00000008ff047e24 */ /* 0x000fe2000f8e00ff */
[----:B-1----:R-:W-:Y:S01]  /*7850*/  MOV R7, UR7 ;  /* 0x0000000700077c02 */ /* 0x002fe20008000f00 */
[----:B------:R-:W-:Y:S01]  /*7860*/  IMAD.U32 R6, RZ, RZ, UR6 ;  /* 0x00000006ff067e24 */ /* 0x000fe2000f8e00ff */
[----:B-----5:R-:W-:Y:S01]  /*7870*/  MOV R11, UR5 ;  /* 0x00000005000b7c02 */ /* 0x020fe20008000f00 */
[----:B------:R-:W-:Y:S02]  /*7880*/  IMAD.U32 R10, RZ, RZ, UR4 ;  /* 0x00000004ff0a7e24 */ /* 0x000fe4000f8e00ff */
[----:B------:R-:W-:Y:S07]  /*7890*/  LEPC R20, `(.L_x_121) ;  /* 0x000000001014794e */ /* 0x000fee0000000000 */
[----:B--2-4-:R-:W-:Y:S05]  /*78a0*/  CALL.ABS.NOINC R2 ;  /* 0x0000000002007343 */ /* 0x014fea0003c00000 */
.L_x_121:
[----:B------:R-:W-:Y:S05]  /*78b0*/  WARPSYNC.ALL ;  /* 0x0000000000007948 */ /* 0x000fea0003800000 */
[----:B------:R-:W-:Y:S01]  /*78c0*/  R2UR UR4, R39 ;  /* 0x00000000270472ca */ /* 0x000fe200000e0000 */
[--C-:B----4-:R-:W-:Y:S01]  /*78d0*/  HADD2.F32 R40, -RZ, R48.reuse.H0_H0 ;  /* 0x20000030ff287230 */ /* 0x110fe20000004100 */
[----:B------:R-:W-:Y:S01]  /*78e0*/  ISETP.NE.AND P0, PT, R86, RZ, PT ;  /* 0x000000ff5600720c */ /* 0x000fe20003f05270 */
[----:B------:R-:W-:Y:S01]  /*78f0*/  HADD2.F32 R43, -RZ, R48.H1_H1 ;  /* 0x30000030ff2b7230 */ /* 0x000fe20000004100 */
[----:B------:R-:W-:Y:S01]  /*7900*/  BSSY.RECONVERGENT B0, `(.L_x_122) ;  /* 0x0000087000007945 */ /* 0x000fe20003800200 */
[----:B------:R-:W-:Y:S02]  /*7910*/  HADD2.F32 R42, -RZ, R49.H1_H1 ;  /* 0x30000031ff2a7230 */ /* 0x000fe40000004100 */
[----:B------:R-:W-:Y:S02]  /*7920*/  HADD2.F32 R45, -RZ, R51.H0_H0 ;  /* 0x20000033ff2d7230 */ /* 0x000fe40000004100 */
[----:B------:R-:W-:Y:S04]  /*7930*/  HADD2.F32 R44, -RZ, R75.H1_H1 ;  /* 0x3000004bff2c7230 */ /* 0x000fe80000004100 */
[----:B------:R-:W3:Y:S02]  /*7940*/  LDTM.x32 R4, tmem[UR4] ;  /* 0x00000004000479ee */ /* 0x000ee400082c0000 */
[C---:B---3--:R-:W-:Y:S01]  /*7950*/  FMUL R0, R38.reuse, R4 ;  /* 0x0000000426007220 */ /* 0x048fe20000400000 */
[C---:B------:R-:W-:Y:S01]  /*7960*/  FMUL R2, R38.reuse, R5 ;  /* 0x0000000526027220 */ /* 0x040fe20000400000 */
[C---:B-1----:R-:W-:Y:S01]  /*7970*/  FMUL R3, R38.reuse, R6 ;  /* 0x0000000626037220 */ /* 0x042fe20000400000 */
[C---:B------:R-:W-:Y:S01]  /*7980*/  FMUL R7, R38.reuse, R7 ;  /* 0x0000000726077220 */ /* 0x040fe20000400000 */
[C---:B------:R-:W-:Y:S01]  /*7990*/  FFMA R0, R41.reuse, R40, R0 ;  /* 0x0000002829007223 */ /* 0x040fe20000000000 */
[----:B------:R-:W-:Y:S02]  /*79a0*/  HADD2.F32 R40, -RZ, R49.H0_H0 ;  /* 0x20000031ff287230 */ /* 0x000fe40000004100 */
[C---:B------:R-:W-:Y:S01]  /*79b0*/  FFMA R2, R41.reuse, R43, R2 ;  /* 0x0000002b29027223 */ /* 0x040fe20000000002 */
[--C-:B------:R-:W-:Y:S02]  /*79c0*/  HADD2.F32 R43, -RZ, R50.reuse.H0_H0 ;  /* 0x20000032ff2b7230 */ /* 0x100fe40000004100 */
[C---:B------:R-:W-:Y:S01]  /*79d0*/  FMUL R4, R38.reuse, R8 ;  /* 0x0000000826047220 */ /* 0x040fe20000400000 */
[----:B------:R-:W-:Y:S01]  /*79e0*/  FMUL R5, R38, R9 ;  /* 0x0000000926057220 */ /* 0x000fe20000400000 */
[C---:B------:R-:W-:Y:S01]  /*79f0*/  FFMA R3, R41.reuse, R40, R3 ;  /* 0x0000002829037223 */ /* 0x040fe20000000003 */
[----:B------:R-:W-:Y:S01]  /*7a00*/  HADD2.F32 R40, -RZ, R50.H1_H1 ;  /* 0x30000032ff287230 */ /* 0x000fe20000004100 */
[----:B------:R-:W-:Y:S01]  /*7a10*/  F2FP.F16.F32.PACK_AB R52, R2, R0 ;  /* 0x000000000234723e */ /* 0x000fe200000000ff */
[C---:B------:R-:W-:Y:S01]  /*7a20*/  FFMA R7, R41.reuse, R42, R7 ;  /* 0x0000002a29077223 */ /* 0x040fe20000000007 */
[C---:B------:R-:W-:Y:S01]  /*7a30*/  FFMA R4, R41.reuse, R43, R4 ;  /* 0x0000002b29047223 */ /* 0x040fe20000000004 */
[C---:B------:R-:W-:Y:S01]  /*7a40*/  FMUL R6, R38.reuse, R10 ;  /* 0x0000000a26067220 */ /* 0x040fe20000400000 */
[----:B------:R-:W-:Y:S02]  /*7a50*/  HADD2.F32 R42, -RZ, R51.H1_H1 ;  /* 0x30000033ff2a7230 */ /* 0x000fe40000004100 */
[----:B------:R-:W-:Y:S01]  /*7a60*/  FFMA R5, R41, R40, R5 ;  /* 0x0000002829057223 */ /* 0x000fe20000000005 */
[----:B------:R-:W-:Y:S01]  /*7a70*/  F2FP.F16.F32.PACK_AB R53, R7, R3 ;  /* 0x000000030735723e */ /* 0x000fe200000000ff */
[----:B------:R-:W-:Y:S01]  /*7a80*/  FFMA R6, R41, R45, R6 ;  /* 0x0000002d29067223 */ /* 0x000fe20000000006 */
[C---:B------:R-:W-:Y:S01]  /*7a90*/  FMUL R11, R38.reuse, R11 ;  /* 0x0000000b260b7220 */ /* 0x040fe20000400000 */
[--C-:B------:R-:W-:Y:S01]  /*7aa0*/  HADD2.F32 R40, -RZ, R56.reuse.H0_H0 ;  /* 0x20000038ff287230 */ /* 0x100fe20000004100 */
[----:B------:R-:W-:Y:S01]  /*7ab0*/  F2FP.F16.F32.PACK_AB R54, R5, R4 ;  /* 0x000000040536723e */ /* 0x000fe200000000ff */
[C---:B------:R-:W-:Y:S01]  /*7ac0*/  FMUL R8, R38.reuse, R12 ;  /* 0x0000000c26087220 */ /* 0x040fe20000400000 */
[C---:B------:R-:W-:Y:S01]  /*7ad0*/  FFMA R11, R41.reuse, R42, R11 ;  /* 0x0000002a290b7223 */ /* 0x040fe2000000000b */
[----:B------:R-:W-:Y:S02]  /*7ae0*/  HADD2.F32 R42, -RZ, R56.H1_H1 ;  /* 0x30000038ff2a7230 */ /* 0x000fe40000004100 */
[C---:B------:R-:W-:Y:S01]  /*7af0*/  FMUL R9, R38.reuse, R13 ;  /* 0x0000000d26097220 */ /* 0x040fe20000400000 */
[--C-:B------:R-:W-:Y:S02]  /*7b00*/  HADD2.F32 R43, -RZ, R57.reuse.H0_H0 ;  /* 0x20000039ff2b7230 */ /* 0x100fe40000004100 */
[----:B------:R-:W-:Y:S01]  /*7b10*/  FFMA R8, R41, R40, R8 ;  /* 0x0000002829087223 */ /* 0x000fe20000000008 */
[----:B------:R-:W-:Y:S01]  /*7b20*/  F2FP.F16.F32.PACK_AB R55, R11, R6 ;  /* 0x000000060b37723e */ /* 0x000fe200000000ff */
[----:B------:R-:W-:Y:S01]  /*7b30*/  FFMA R9, R41, R42, R9 ;  /* 0x0000002a29097223 */ /* 0x000fe20000000009 */
[C---:B------:R-:W-:Y:S01]  /*7b40*/  FMUL R10, R38.reuse, R14 ;  /* 0x0000000e260a7220 */ /* 0x040fe20000400000 */
[----:B------:R-:W-:Y:S02]  /*7b50*/  HADD2.F32 R40, -RZ, R57.H1_H1 ;  /* 0x30000039ff287230 */ /* 0x000fe40000004100 */
[C---:B------:R-:W-:Y:S01]  /*7b60*/  FMUL R15, R38.reuse, R15 ;  /* 0x0000000f260f7220 */ /* 0x040fe20000400000 */
[----:B------:R1:W-:Y:S01]  /*7b70*/  STS.128 [R103], R52 ;  /* 0x0000003467007388 */ /* 0x0003e20000000c00 */
[----:B------:R-:W-:Y:S01]  /*7b80*/  F2FP.F16.F32.PACK_AB R60, R9, R8 ;  /* 0x00000008093c723e */ /* 0x000fe200000000ff */
[C---:B------:R-:W-:Y:S01]  /*7b90*/  FFMA R10, R41.reuse, R43, R10 ;  /* 0x0000002b290a7223 */ /* 0x040fe2000000000a */
[--C-:B------:R-:W-:Y:S02]  /*7ba0*/  HADD2.F32 R43, -RZ, R58.reuse.H0_H0 ;  /* 0x2000003aff2b7230 */ /* 0x100fe40000004100 */
[----:B------:R-:W-:Y:S01]  /*7bb0*/  FFMA R15, R41, R40, R15 ;  /* 0x00000028290f7223 */ /* 0x000fe2000000000f */
[C---:B------:R-:W-:Y:S01]  /*7bc0*/  FMUL R12, R38.reuse, R16 ;  /* 0x00000010260c7220 */ /* 0x040fe20000400000 */
[----:B------:R-:W-:Y:S02]  /*7bd0*/  HADD2.F32 R42, -RZ, R58.H1_H1 ;  /* 0x3000003aff2a7230 */ /* 0x000fe40000004100 */
[C---:B------:R-:W-:Y:S01]  /*7be0*/  FMUL R13, R38.reuse, R17 ;  /* 0x00000011260d7220 */ /* 0x040fe20000400000 */
[--C-:B------:R-:W-:Y:S01]  /*7bf0*/  HADD2.F32 R45, -RZ, R59.reuse.H0_H0 ;  /* 0x2000003bff2d7230 */ /* 0x100fe20000004100 */
[----:B------:R-:W-:Y:S01]  /*7c00*/  F2FP.F16.F32.PACK_AB R61, R15, R10 ;  /* 0x0000000a0f3d723e */ /* 0x000fe200000000ff */
[C---:B------:R-:W-:Y:S01]  /*7c10*/  FFMA R12, R41.reuse, R43, R12 ;  /* 0x0000002b290c7223 */ /* 0x040fe2000000000c */
[C---:B------:R-:W-:Y:S01]  /*7c20*/  FFMA R13, R41.reuse, R42, R13 ;  /* 0x0000002a290d7223 */ /* 0x040fe2000000000d */
[C---:B------:R-:W-:Y:S01]  /*7c30*/  FMUL R14, R38.reuse, R18 ;  /* 0x00000012260e7220 */ /* 0x040fe20000400000 */
[----:B------:R-:W-:Y:S02]  /*7c40*/  HADD2.F32 R40, -RZ, R59.H1_H1 ;  /* 0x3000003bff287230 */ /* 0x000fe40000004100 */
[C---:B------:R-:W-:Y:S01]  /*7c50*/  FMUL R19, R38.reuse, R19 ;  /* 0x0000001326137220 */ /* 0x040fe20000400000 */
[--C-:B------:R-:W-:Y:S02]  /*7c60*/  HADD2.F32 R43, -RZ, R64.reuse.H0_H0 ;  /* 0x20000040ff2b7230 */ /* 0x100fe40000004100 */
[C---:B------:R-:W-:Y:S01]  /*7c70*/  FFMA R14, R41.reuse, R45, R14 ;  /* 0x0000002d290e7223 */ /* 0x040fe2000000000e */
[C---:B------:R-:W-:Y:S01]  /*7c80*/  FMUL R16, R38.reuse, R20 ;  /* 0x0000001426107220 */ /* 0x040fe20000400000 */
[C---:B------:R-:W-:Y:S01]  /*7c90*/  FFMA R19, R41.reuse, R40, R19 ;  /* 0x0000002829137223 */ /* 0x040fe20000000013 */
[----:B------:R-:W-:Y:S02]  /*7ca0*/  HADD2.F32 R40, -RZ, R64.H1_H1 ;  /* 0x30000040ff287230 */ /* 0x000fe40000004100 */
[C---:B------:R-:W-:Y:S01]  /*7cb0*/  FMUL R17, R38.reuse, R21 ;  /* 0x0000001526117220 */ /* 0x040fe20000400000 */
[--C-:B------:R-:W-:Y:S02]  /*7cc0*/  HADD2.F32 R45, -RZ, R65.reuse.H0_H0 ;  /* 0x20000041ff2d7230 */ /* 0x100fe40000004100 */
[C---:B------:R-:W-:Y:S01]  /*7cd0*/  FMUL R18, R38.reuse, R22 ;  /* 0x0000001626127220 */ /* 0x040fe20000400000 */
[----:B------:R-:W-:Y:S02]  /*7ce0*/  HADD2.F32 R42, -RZ, R65.H1_H1 ;  /* 0x30000041ff2a7230 */ /* 0x000fe40000004100 */
[C---:B------:R-:W-:Y:S01]  /*7cf0*/  FMUL R23, R38.reuse, R23 ;  /* 0x0000001726177220 */ /* 0x040fe20000400000 */
[C---:B------:R-:W-:Y:S01]  /*7d00*/  FFMA R16, R41.reuse, R43, R16 ;  /* 0x0000002b29107223 */ /* 0x040fe20000000010 */
[C---:B------:R-:W-:Y:S01]  /*7d10*/  FFMA R17, R41.reuse, R40, R17 ;  /* 0x0000002829117223 */ /* 0x040fe20000000011 */
[C---:B------:R-:W-:Y:S01]  /*7d20*/  FFMA R18, R41.reuse, R45, R18 ;  /* 0x0000002d29127223 */ /* 0x040fe20000000012 */
[C---:B------:R-:W-:Y:S01]  /*7d30*/  FFMA R23, R41.reuse, R42, R23 ;  /* 0x0000002a29177223 */ /* 0x040fe20000000017 */
[--C-:B------:R-:W-:Y:S02]  /*7d40*/  HADD2.F32 R40, -RZ, R66.reuse.H0_H0 ;  /* 0x20000042ff287230 */ /* 0x100fe40000004100 */
[C---:B------:R-:W-:Y:S01]  /*7d50*/  FMUL R20, R38.reuse, R24 ;  /* 0x0000001826147220 */ /* 0x040fe20000400000 */
[----:B------:R-:W-:Y:S02]  /*7d60*/  HADD2.F32 R42, -RZ, R66.H1_H1 ;  /* 0x30000042ff2a7230 */ /* 0x000fe40000004100 */
[C---:B------:R-:W-:Y:S01]  /*7d70*/  FMUL R21, R38.reuse, R25 ;  /* 0x0000001926157220 */ /* 0x040fe20000400000 */
[--C-:B------:R-:W-:Y:S02]  /*7d80*/  HADD2.F32 R43, -RZ, R67.reuse.H0_H0 ;  /* 0x20000043ff2b7230 */ /* 0x100fe40000004100 */
[C---:B------:R-:W-:Y:S01]  /*7d90*/  FMUL R22, R38.reuse, R26 ;  /* 0x0000001a26167220 */ /* 0x040fe20000400000 */
[C---:B------:R-:W-:Y:S01]  /*7da0*/  FFMA R20, R41.reuse, R40, R20 ;  /* 0x0000002829147223 */ /* 0x040fe20000000014 */
[C---:B------:R-:W-:Y:S01]  /*7db0*/  FFMA R21, R41.reuse, R42, R21 ;  /* 0x0000002a29157223 */ /* 0x040fe20000000015 */
[----:B------:R-:W-:Y:S02]  /*7dc0*/  HADD2.F32 R40, -RZ, R67.H1_H1 ;  /* 0x30000043ff287230 */ /* 0x000fe40000004100 */
[----:B------:R-:W-:Y:S01]  /*7dd0*/  FFMA R22, R41, R43, R22 ;  /* 0x0000002b29167223 */ /* 0x000fe20000000016 */
[C---:B------:R-:W-:Y:S01]  /*7de0*/  FMUL R27, R38.reuse, R27 ;  /* 0x0000001b261b7220 */ /* 0x040fe20000400000 */
[--C-:B------:R-:W-:Y:S02]  /*7df0*/  HADD2.F32 R43, -RZ, R72.reuse.H0_H0 ;  /* 0x20000048ff2b7230 */ /* 0x100fe40000004100 */
[C---:B------:R-:W-:Y:S01]  /*7e00*/  FMUL R24, R38.reuse, R28 ;  /* 0x0000001c26187220 */ /* 0x040fe20000400000 */
[----:B------:R-:W-:Y:S02]  /*7e10*/  HADD2.F32 R42, -RZ, R72.H1_H1 ;  /* 0x30000048ff2a7230 */ /* 0x000fe40000004100 */
[C---:B------:R-:W-:Y:S01]  /*7e20*/  FMUL R25, R38.reuse, R29 ;  /* 0x0000001d26197220 */ /* 0x040fe20000400000 */
[--C-:B------:R-:W-:Y:S01]  /*7e30*/  HADD2.F32 R45, -RZ, R73.reuse.H0_H0 ;  /* 0x20000049ff2d7230 */ /* 0x100fe20000004100 */
[----:B------:R-:W-:Y:S01]  /*7e40*/  F2FP.F16.F32.PACK_AB R62, R13, R12 ;  /* 0x0000000c0d3e723e */ /* 0x000fe200000000ff */
[C---:B------:R-:W-:Y:S01]  /*7e50*/  FMUL R26, R38.reuse, R30 ;  /* 0x0000001e261a7220 */ /* 0x040fe20000400000 */
[----:B------:R-:W-:Y:S01]  /*7e60*/  F2FP.F16.F32.PACK_AB R63, R19, R14 ;  /* 0x0000000e133f723e */ /* 0x000fe200000000ff */
[C---:B------:R-:W-:Y:S01]  /*7e70*/  FFMA R27, R41.reuse, R40, R27 ;  /* 0x00000028291b7223 */ /* 0x040fe2000000001b */
[C---:B------:R-:W-:Y:S01]  /*7e80*/  FFMA R24, R41.reuse, R43, R24 ;  /* 0x0000002b29187223 */ /* 0x040fe20000000018 */
[----:B------:R-:W-:Y:S02]  /*7e90*/  HADD2.F32 R40, -RZ, R73.H1_H1 ;  /* 0x30000049ff287230 */ /* 0x000fe40000004100 */
[C---:B------:R-:W-:Y:S01]  /*7ea0*/  FFMA R25, R41.reuse, R42, R25 ;  /* 0x0000002a29197223 */ /* 0x040fe20000000019 */
[----:B------:R1:W-:Y:S01]  /*7eb0*/  STS.128 [R112+0x10], R60 ;  /* 0x0000103c70007388 */ /* 0x0003e20000000c00 */
[C---:B------:R-:W-:Y:S01]  /*7ec0*/  FMUL R31, R38.reuse, R31 ;  /* 0x0000001f261f7220 */ /* 0x040fe20000400000 */
[--C-:B------:R-:W-:Y:S02]  /*7ed0*/  HADD2.F32 R43, -RZ, R74.reuse.H0_H0 ;  /* 0x2000004aff2b7230 */ /* 0x100fe40000004100 */
[C---:B------:R-:W-:Y:S01]  /*7ee0*/  FFMA R26, R41.reuse, R45, R26 ;  /* 0x0000002d291a7223 */ /* 0x040fe2000000001a */
[C---:B------:R-:W-:Y:S01]  /*7ef0*/  FMUL R28, R38.reuse, R32 ;  /* 0x00000020261c7220 */ /* 0x040fe20000400000 */
[----:B------:R-:W-:Y:S02]  /*7f00*/  HADD2.F32 R42, -RZ, R74.H1_H1 ;  /* 0x3000004aff2a7230 */ /* 0x000fe40000004100 */
[C---:B------:R-:W-:Y:S01]  /*7f10*/  FMUL R29, R38.reuse, R33 ;  /* 0x00000021261d7220 */ /* 0x040fe20000400000 */
[----:B------:R-:W-:Y:S02]  /*7f20*/  HADD2.F32 R45, -RZ, R75.H0_H0 ;  /* 0x2000004bff2d7230 */ /* 0x000fe40000004100 */
[C---:B------:R-:W-:Y:S01]  /*7f30*/  FMUL R30, R38.reuse, R34 ;  /* 0x00000022261e7220 */ /* 0x040fe20000400000 */
[----:B------:R-:W-:Y:S01]  /*7f40*/  FFMA R31, R41, R40, R31 ;  /* 0x00000028291f7223 */ /* 0x000fe2000000001f */
[----:B------:R-:W-:Y:S01]  /*7f50*/  FMUL R35, R38, R35 ;  /* 0x0000002326237220 */ /* 0x000fe20000400000 */
[----:B------:R-:W-:Y:S01]  /*7f60*/  F2FP.F16.F32.PACK_AB R68, R17, R16 ;  /* 0x000000101144723e */ /* 0x000fe200000000ff */
[----:B------:R-:W-:Y:S01]  /*7f70*/  FFMA R28, R41, R43, R28 ;  /* 0x0000002b291c7223 */ /* 0x000fe2000000001c */
[----:B------:R-:W-:Y:S01]  /*7f80*/  F2FP.F16.F32.PACK_AB R69, R23, R18 ;  /* 0x000000121745723e */ /* 0x000fe200000000ff */
[----:B------:R-:W-:Y:S01]  /*7f90*/  FFMA R29, R41, R42, R29 ;  /* 0x0000002a291d7223 */ /* 0x000fe2000000001d */
[----:B------:R-:W-:Y:S01]  /*7fa0*/  F2FP.F16.F32.PACK_AB R70, R21, R20 ;  /* 0x000000141546723e */ /* 0x000fe200000000ff */
[----:B------:R-:W-:Y:S01]  /*7fb0*/  FFMA R30, R41, R45, R30 ;  /* 0x0000002d291e7223 */ /* 0x000fe2000000001e */
[----:B------:R-:W-:Y:S01]  /*7fc0*/  F2FP.F16.F32.PACK_AB R71, R27, R22 ;  /* 0x000000161b47723e */ /* 0x000fe200000000ff */
[----:B------:R-:W-:Y:S01]  /*7fd0*/  FFMA R35, R41, R44, R35 ;  /* 0x0000002c29237223 */ /* 0x000fe20000000023 */
[----:B------:R-:W-:Y:S02]  /*7fe0*/  F2FP.F16.F32.PACK_AB R80, R25, R24 ;  /* 0x000000181950723e */ /* 0x000fe400000000ff */
[----:B------:R-:W-:Y:S01]  /*7ff0*/  F2FP.F16.F32.PACK_AB R81, R31, R26 ;  /* 0x0000001a1f51723e */ /* 0x000fe200000000ff */
[----:B------:R1:W-:Y:S01]  /*8000*/  STS.128 [R102+0x20], R68 ;  /* 0x0000204466007388 */ /* 0x0003e20000000c00 */
[----:B------:R-:W-:Y:S02]  /*8010*/  F2FP.F16.F32.PACK_AB R82, R29, R28 ;  /* 0x0000001c1d52723e */ /* 0x000fe400000000ff */
[----:B------:R-:W-:Y:S05]  /*8020*/  F2FP.F16.F32.PACK_AB R83, R35, R30 ;  /* 0x0000001e2353723e */ /* 0x000fea00000000ff */
[----:B------:R1:W-:Y:S01]  /*8030*/  STS.128 [R47+0x10], R80 ;  /* 0x000010502f007388 */ /* 0x0003e20000000c00 */
[----:B------:R-:W-:Y:S01]  /*8040*/  @!PT LDS RZ, [RZ] ;  /* 0x00000000fffff984 */ /* 0x000fe20000000800 */
[----:B------:R-:W-:Y:S01]  /*8050*/  @!PT LDS RZ, [RZ] ;  /* 0x00000000fffff984 */ /* 0x000fe20000000800 */
[----:B------:R-:W-:Y:S01]  /*8060*/  @!PT LDS RZ, [RZ] ;  /* 0x00000000fffff984 */ /* 0x000fe20000000800 */
[----:B------:R-:W-:Y:S01]  /*8070*/  @!PT LDS RZ, [RZ] ;  /* 0x00000000fffff984 */ /* 0x000fe20000000800 */
[----:B------:R3:W-:Y:S07]  /*8080*/  MEMBAR.ALL.CTA ;  /* 0x0000000000007992 */ /* 0x0007ee0000008000 */
[----:B---3--:R-:W3:Y:S02]  /*8090*/  FENCE.VIEW.ASYNC.S ;  /* 0x00000000000073c6 */ /* 0x008ee40000000000 */
[----:B---3--:R-:W-:Y:S06]  /*80a0*/  BAR.SYNC.DEFER_BLOCKING 0x1, 0x80 ;  /* 0x0042000000007b1d */ /* 0x008fec0000010000 */
[----:B------:R-:W-:Y:S05]  /*80b0*/  @P0 BRA `(.L_x_123) ;  /* 0x00000000002c0947 */ /* 0x000fea0003800000 */
[----:B------:R-:W3:Y:S01]  /*80c0*/  LDCU.64 UR6, c[0x0][0x348] ;  /* 0x00006900ff0677ac */ /* 0x000ee20008000a00 */
[----:B------:R-:W-:Y:S02]  /*80d0*/  R2UR UR5, R113 ;  /* 0x00000000710572ca */ /* 0x000fe400000e0000 */
[----:B------:R-:W-:Y:S02]  /*80e0*/  R2UR UR42, R107 ;  /* 0x000000006b2a72ca */ /* 0x000fe400000e0000 */
[----:B------:R-:W-:Y:S02]  /*80f0*/  R2UR UR43, R106 ;  /* 0x000000006a2b72ca */ /* 0x000fe400000e0000 */
[----:B------:R-:W-:Y:S02]  /*8100*/  R2UR UR44, R104 ;  /* 0x00000000682c72ca */ /* 0x000fe400000e0000 */
[----:B------:R-:W-:Y:S05]  /*8110*/  R2UR UR45, R105 ;  /* 0x00000000692d72ca */ /* 0x000fea00000e0000 */
[----:B------:R-:W-:Y:S02]  /*8120*/  UIADD3 UR40, UPT, UPT, UR50, 0x200, UR5 ;  /* 0x0000020032287890 */ /* 0x000fe4000fffe005 */
[----:B---3--:R-:W-:Y:S04]  /*8130*/  UIADD3 UR4, UP0, UPT, UR6, 0x780, URZ ;  /* 0x0000078006047890 */ /* 0x008fe8000ff1e0ff */
[----:B------:R-:W-:Y:S09]  /*8140*/  UIADD3.X UR5, UPT, UPT, URZ, UR7, URZ, UP0, !UPT ;  /* 0x00000007ff057290 */ /* 0x000ff200087fe4ff */
[----:B------:R3:W-:Y:S02]  /*8150*/  UTMASTG.5D.IM2COL [UR40], [UR4] ;  /* 0x00000028040073b5 */ /* 0x0007e40008060000 */
[----:B---3--:R0:W-:Y:S02]  /*8160*/  UTMACMDFLUSH ;  /* 0x00000000000079b7 */ /* 0x0081e40000000000 */
.L_x_123:
[----:B------:R-:W-:Y:S05]  /*8170*/  BSYNC.RECONVERGENT B0 ;  /* 0x0000000000007941 */ /* 0x000fea0003800200 */
.L_x_122:
[----:B------:R-:W-:Y:S01]  /*8180*/  UIADD3 UR40, UPT, UPT, UR51, 0x1, URZ ;  /* 0x0000000133287890 */ /* 0x000fe2000fffe0ff */
[----:B------:R-:W-:Y:S03]  /*8190*/  BSSY.RECONVERGENT B0, `(.L_x_124) ;  /* 0x0000005000007945 */ /* 0x000fe60003800200 */
[----:B------:R-:W-:Y:S04]  /*81a0*/  UISETP.NE.AND UP0, UPT, UR40, 0x3, UPT ;  /* 0x000000032800788c */ /* 0x000fe8000bf05270 */
[----:B------:R-:W-:Y:S01]  /*81b0*/  USEL UR42, UR40, URZ, UP0 ;  /* 0x000000ff282a7287 */ /* 0x000fe20008000000 */
[----:B------:R-:W-:Y:S11]  /*81c0*/  @P0 BRA `(.L_x_125) ;  /* 0x0000000000040947 */ /* 0x000ff60003800000 */
[----:B------:R-:W-:Y:S04]  /*81d0*/  DEPBAR.LE SB0, 0x1 ;  /* 0x000080400000791a */ /* 0x000fe80000000000 */
.L_x_125:
[----:B------:R-:W-:Y:S05]  /*81e0*/  BSYNC.RECONVERGENT B0 ;  /* 0x0000000000007941 */ /* 0x000fea0003800200 */
.L_x_124:
[----:B------:R-:W-:Y:S01]  /*81f0*/  BAR.SYNC.DEFER_BLOCKING 0x1, 0x80 ;  /* 0x0042000000007b1d */ /* 0x000fe20000010000 */
[----:B------:R-:W-:Y:S01]  /*8200*/  ISETP.NE.AND P1, PT, R111, RZ, PT ;  /* 0x000000ff6f00720c */ /* 0x000fe20003f25270 */
[----:B------:R-:W-:Y:S01]  /*8210*/  UISETP.NE.AND UP0, UPT, UR55, URZ, UPT ;  /* 0x000000ff3700728c */ /* 0x000fe2000bf05270 */
[----:B------:R-:W-:Y:S11]  /*8220*/  LEA R3, R115, UR50, 0x3 ;  /* 0x0000003273037c11 */ /* 0x000ff6000f8e18ff */
[----:B------:R-:W-:Y:S01]  /*8230*/  @P1 SHF.L.U32 R4, R46, 0x1f, RZ ;  /* 0x0000001f2e041819 */ /* 0x000fe200000006ff */
[----:B------:R-:W-:Y:S06]  /*8240*/  BRA.U !UP0, `(.L_x_126) ;  /* 0x0000000108247547 */ /* 0x000fec000b800000 */
[----:B------:R-:W3:Y:S01]  /*8250*/  S2R R0, SR_CgaCtaId ;  /* 0x0000000000007919 */ /* 0x000ee20000008800 */
[----:B------:R-:W-:Y:S01]  /*8260*/  IMAD.U32 R2, RZ, RZ, UR52 ;  /* 0x00000034ff027e24 */ /* 0x000fe2000f8e00ff */
[----:B------:R-:W-:Y:S04]  /*8270*/  UIADD3 UR4, UPT, UPT, UR52, 0x1, URZ ;  /* 0x0000000134047890 */ /* 0x000fe8000fffe0ff */
[----:B------:R-:W-:Y:S01]  /*8280*/  @P1 LEA R2, R2, UR50, 0x3 ;  /* 0x0000003202021c11 */ /* 0x000fe2000f8e18ff */
[----:B------:R-:W-:Y:S04]  /*8290*/  UISETP.NE.AND UP0, UPT, UR4, 0x3, UPT ;  /* 0x000000030400788c */ /* 0x000fe8000bf05270 */
[----:B------:R-:W-:Y:S01]  /*82a0*/  @P1 VIADD R5, R2, 0x158 ;  /* 0x0000015802051836 */ /* 0x000fe20000000000 */
[----:B------:R-:W-:Y:S04]  /*82b0*/  USEL UR52, UR4, URZ, UP0 ;  /* 0x000000ff04347287 */ /* 0x000fe80008000000 */
[----:B---3--:R-:W-:Y:S04]  /*82c0*/  @P1 PRMT R0, R0, 0x654, R5 ;  /* 0x0000065400001816 */ /* 0x008fe80000000005 */
[----:B------:R3:W-:Y:S04]  /*82d0*/  @P1 SYNCS.ARRIVE.TRANS64.RED.A1T0 RZ, [R0+URZ], RZ ;  /* 0x000000ff00ff19a7 */ /* 0x0007e800081004ff */
.L_x_126:
[----:B------:R-:W4:Y:S01]  /*82e0*/  @P1 SYNCS.PHASECHK.TRANS64.TRYWAIT P0, [R3+URZ+0x140], R4 ;  /* 0x00014004030015a7 */ /* 0x000f2200080011ff */
[----:B------:R-:W-:Y:S01]  /*82f0*/  BSSY B1, `(.L_x_127) ;  /* 0x0000015000017945 */ /* 0x000fe20003800000 */
[----:B----4-:R-:W-:Y:S03]  /*8300*/  @P1 SEL R114, RZ, 0x1, !P0 ;  /* 0x00000001ff721807 */ /* 0x010fe60004000000 */
[----:B------:R-:W-:Y:S05]  /*8310*/  @!P1 BRA `(.L_x_128) ;  /* 0x0000000000489947 */ /* 0x000fea0003800000 */
[----:B------:R-:W-:Y:S01]  /*8320*/  ISETP.NE.AND P1, PT, R116, RZ, PT ;  /* 0x000000ff7400720c */ /* 0x000fe20003f25270 */
[----:B------:R-:W-:Y:S01]  /*8330*/  BSSY B0, `(.L_x_129) ;  /* 0x000000a000007945 */ /* 0x000fe20003800000 */
[----:B------:R-:W-:Y:S11]  /*8340*/  ISETP.NE.AND P0, PT, R114, RZ, PT ;  /* 0x000000ff7200720c */ /* 0x000ff60003f05270 */
[----:B------:R-:W-:Y:S04]  /*8350*/  @P1 IMAD R115, R115, 0x2000, R98 ;  /* 0x0000200073731824 */ /* 0x000fe800078e0262 */
[----:B------:R-:W-:Y:S01]  /*8360*/  @P1 IMAD.IADD R4, R101, 0x1, R115 ;  /* 0x0000000165041824 */ /* 0x000fe200078e0273 */
[----:B------:R-:W-:Y:S03]  /*8370*/  @P1 IADD3 R2, PT, PT, R100, R115, RZ ;  /* 0x0000007364021210 */ /* 0x000fe60007ffe0ff */
[----:B---3--:R-:W-:Y:S01]  /*8380*/  @P1 IMAD.IADD R0, R97, 0x1, R4 ;  /* 0x0000000161001824 */ /* 0x008fe200078e0204 */
[----:B------:R-:W-:Y:S06]  /*8390*/  @P0 BRA `(.L_x_130) ;  /* 0x00000000000c0947 */ /* 0x000fec0003800000 */
[----:B------:R-:W-:Y:S04]  /*83a0*/  SHF.L.U32 R46, R46, 0x1f, RZ ;  /* 0x0000001f2e2e7819 */ /* 0x000fe800000006ff */
[----:B------:R-:W3:Y:S02]  /*83b0*/  SYNCS.PHASECHK.TRANS64.TRYWAIT P0, [R3+URZ+0x140], R46 ;  /* 0x0001402e030075a7 */ /* 0x000ee400080011ff */
[----:B---3--:R-:W-:Y:S05]  /*83c0*/  @!P0 BRA `(.L_x_131) ;  /* 0x0000001c00b08947 */ /* 0x008fea0003800000 */
.L_x_130:
[----:B------:R-:W-:Y:S05]  /*83d0*/  BSYNC B0 ;  /* 0x0000000000007941 */ /* 0x000fea0003800000 */
.L_x_129:
[----:B------:R-:W-:Y:S11]  /*83e0*/  ISETP.NE.AND P0, PT, R116, RZ, PT ;  /* 0x000000ff7400720c */ /* 0x000ff60003f05270 */
[----:B------:R-:W-:Y:S02]  /*83f0*/  @!UPT UIADD3 URZ, UPT, UPT, URZ, URZ, URZ ;  /* 0x000000fffffff290 */ /* 0x000fe4000fffe0ff */
[----:B------:R4:W1:Y:S04]  /*8400*/  @P0 LDS.128 R48, [R115] ;  /* 0x0000000073300984 */ /* 0x0008680000000c00 */
[----:B------:R4:W1:Y:S04]  /*8410*/  @P0 LDS.128 R64, [R2+0x20] ;  /* 0x0000200002400984 */ /* 0x0008680000000c00 */
[----:B------:R4:W1:Y:S04]  /*8420*/  @P0 LDS.128 R56, [R4+0x10] ;  /* 0x0000100004380984 */ /* 0x0008680000000c00 */
[----:B------:R4:W1:Y:S02]  /*8430*/  @P0 LDS.128 R72, [R0+0x10] ;  /* 0x0000100000480984 */ /* 0x0008640000000c00 */
.L_x_128:
[----:B------:R-:W-:Y:S05]  /*8440*/  BSYNC B1 ;  /* 0x0000000000017941 */ /* 0x000fea0003800000 */
.L_x_127:
[----:B---3--:R-:W-:Y:S05]  /*8450*/  VIADD R3, R39, 0x20 ;  /* 0x0000002027037836 */ /* 0x008fea0000000000 */
[----:B------:R-:W-:Y:S04]  /*8460*/  SHF.R.U32.HI R3, RZ, 0x15, R3 ;  /* 0x00000015ff037819 */ /* 0x000fe80000011603 */
[----:B------:R-:W-:Y:S11]  /*8470*/  LOP3.LUT P0, RZ, R3, 0x3, R88, 0x48, !PT ;  /* 0x0000000303ff7812 */ /* 0x000ff60007804858 */
[----:B------:R-:W-:Y:S02]  /*8480*/  @!UPT UIADD3 URZ, UPT, UPT, URZ, URZ, URZ ;  /* 0x000000fffffff290 */ /* 0x000fe4000fffe0ff */
[----:B------:R-:W-:Y:S05]  /*8490*/  @!P0 BRA `(.L_x_132) ;  /* 0x0000000000408947 */ /* 0x000fea0003800000 */
[----:B------:R-:W3:Y:S01]  /*84a0*/  LDCU.64 UR8, c[0x4][0x70] ;  /* 0x01000e00ff0877ac */ /* 0x000ee20008000a00 */
[----:B------:R-:W-:Y:S01]  /*84b0*/  MOV R3, 0x0 ;  /* 0x0000000000037802 */ /* 0x000fe20000000f00 */
[----:B------:R-:W-:Y:S02]  /*84c0*/  HFMA2 R12, -RZ, RZ, 0, 5.9604644775390625e-08 ;  /* 0x00000001ff0c7431 */ /* 0x000fe400000001ff */
[----:B------:R-:W-:Y:S02]  /*84d0*/  IMAD.MOV.U32 R8, RZ, RZ, 0x192 ;  /* 0x00000192ff087424 */ /* 0x000fe400078e00ff */
[----:B------:R-:W-:Y:S01]  /*84e0*/  IMAD.MOV.U32 R13, RZ, RZ, RZ ;  /* 0x000000ffff0d7224 */ /* 0x000fe200078e00ff */
[----:B------:R-:W5:Y:S01]  /*84f0*/  LDCU.64 UR6, c[0x4][0x78] ;  /* 0x01000f00ff0677ac */ /* 0x000f620008000a00 */
[----:B----4-:R-:W4:Y:S01]  /*8500*/  LDC.64 R2, c[0x4][R3] ;  /* 0x0100000003027b82 */ /* 0x010f220000000a00 */
[----:B------:R-:W2:Y:S01]  /*8510*/  LDCU.64 UR4, c[0x4][0x10] ;  /* 0x01000200ff0477ac */ /* 0x000ea20008000a00 */
[----:B---3--:R-:W-:Y:S01]  /*8520*/  MOV R5, UR9 ;  /* 0x0000000900057c02 */ /* 0x008fe20008000f00 */
[----:B------:R-:W-:Y:S01]  /*8530*/  IMAD.U32 R4, RZ, RZ, UR8 ;  /* 0x00000008ff047e24 */ /* 0x000fe2000f8e00ff */
[----:B-----5:R-:W-:Y:S01]  /*8540*/  MOV R7, UR7 ;  /* 0x0000000700077c02 */ /* 0x020fe20008000f00 */
[----:B------:R-:W-:Y:S01]  /*8550*/  IMAD.U32 R6, RZ, RZ, UR6 ;  /* 0x00000006ff067e24 */ /* 0x000fe2000f8e00ff */
[----:B--2---:R-:W-:Y:S01]  /*8560*/  MOV R11, UR5 ;  /* 0x00000005000b7c02 */ /* 0x004fe20008000f00 */
[----:B------:R-:W-:Y:S02]  /*8570*/  IMAD.U32 R10, RZ, RZ, UR4 ;  /* 0x00000004ff0a7e24 */ /* 0x000fe4000f8e00ff */
[----:B------:R-:W-:Y:S07]  /*8580*/  LEPC R20, `(.L_x_132) ;  /* 0x000000001014794e */ /* 0x000fee0000000000 */
[----:B-1--4-:R-:W-:Y:S05]  /*8590*/  CALL.ABS.NOINC R2 ;  /* 0x0000000002007343 */ /* 0x012fea0003c00000 */
.L_x_132:
[----:B------:R-:W-:Y:S01]  /*85a0*/  ISETP.NE.AND P0, PT, R86, RZ, PT ;  /* 0x000000ff5600720c */ /* 0x000fe20003f05270 */
[----:B------:R-:W-:Y:S05]  /*85b0*/  WARPSYNC.ALL ;  /* 0x0000000000007948 */ /* 0x000fea0003800000 */
[----:B------:R-:W-:Y:S01]  /*85c0*/  R2UR UR4, R39 ;  /* 0x00000000270472ca */ /* 0x000fe200000e0000 */
[--C-:B-1----:R-:W-:Y:S01]  /*85d0*/  HADD2.F32 R40, -RZ, R48.reuse.H0_H0 ;  /* 0x20000030ff287230 */ /* 0x102fe20000004100 */
[----:B------:R-:W-:Y:S01]  /*85e0*/  IADD3 R108, PT, PT, R108, 0x1a0, RZ ;  /* 0x000001a06c6c7810 */ /* 0x000fe20007ffe0ff */
[----:B------:R-:W-:Y:S01]  /*85f0*/  HADD2.F32 R42, -RZ, R48.H1_H1 ;  /* 0x30000030ff2a7230 */ /* 0x000fe20000004100 */
[----:B------:R-:W-:Y:S01]  /*8600*/  BSSY.RECONVERGENT B0, `(.L_x_133) ;  /* 0x000008f000007945 */ /* 0x000fe20003800200 */
[--C-:B------:R-:W-:Y:S01]  /*8610*/  HADD2.F32 R43, -RZ, R49.reuse.H0_H0 ;  /* 0x20000031ff2b7230 */ /* 0x100fe20000004100 */
[----:B------:R-:W-:Y:S01]  /*8620*/  LOP3.LUT R108, R108, 0xfefffff8, RZ, 0xc0, !PT ;  /* 0xfefffff86c6c7812 */ /* 0x000fe200078ec0ff */
[----:B------:R-:W-:Y:S02]  /*8630*/  HADD2.F32 R44, -RZ, R49.H1_H1 ;  /* 0x30000031ff2c7230 */ /* 0x000fe40000004100 */
[--C-:B------:R-:W-:Y:S02]  /*8640*/  HADD2.F32 R45, -RZ, R50.reuse.H0_H0 ;  /* 0x20000032ff2d7230 */ /* 0x100fe40000004100 */
[----:B------:R-:W-:Y:S02]  /*8650*/  HADD2.F32 R46, -RZ, R50.H1_H1 ;  /* 0x30000032ff2e7230 */ /* 0x000fe40000004100 */
[----:B----4-:R-:W1:Y:S01]  /*8660*/  LDTM.x32 R4, tmem[UR4+0x20] ;  /* 0x00002004000479ee */ /* 0x010e6200082c0000 */
[----:B------:R-:W-:Y:S01]  /*8670*/  NOP ;  /* 0x0000000000007918 */ /* 0x000fe20000000000 */
[----:B-1----:R1:W-:Y:S01]  /*8680*/  SYNCS.ARRIVE.TRANS64.RED.A1T0 RZ, [R108+URZ], RZ ;  /* 0x000000ff6cff79a7 */ /* 0x0023e200081004ff */
[----:B------:R-:W-:Y:S01]  /*8690*/  USHF.L.U32 UR4, UR42, 0xd, URZ ;  /* 0x0000000d2a047899 */ /* 0x000fe200080006ff */
[--C-:B--2---:R-:W-:Y:S02]  /*86a0*/  HADD2.F32 R47, -RZ, R51.reuse.H0_H0 ;  /* 0x20000033ff2f7230 */ /* 0x104fe40000004100 */
[----:B------:R-:W-:Y:S02]  /*86b0*/  HADD2.F32 R48, -RZ, R51.H1_H1 ;  /* 0x30000033ff307230 */ /* 0x000fe40000004100 */
[--C-:B------:R-:W-:Y:S01]  /*86c0*/  HADD2.F32 R49, -RZ, R56.reuse.H0_H0 ;  /* 0x20000038ff317230 */ /* 0x100fe20000004100 */
[----:B------:R-:W-:Y:S01]  /*86d0*/  IADD3 R121, PT, PT, R98, UR4, RZ ;  /* 0x0000000462797c10 */ /* 0x000fe2000fffe0ff */
[----:B------:R-:W-:Y:S02]  /*86e0*/  HADD2.F32 R51, -RZ, R56.H1_H1 ;  /* 0x30000038ff337230 */ /* 0x000fe40000004100 */
[--C-:B------:R-:W-:Y:S01]  /*86f0*/  HADD2.F32 R50, -RZ, R57.reuse.H0_H0 ;  /* 0x20000039ff327230 */ /* 0x100fe20000004100 */
[-C--:B------:R-:W-:Y:S01]  /*8700*/  IADD3 R120, PT, PT, R101, R121.reuse, RZ ;  /* 0x0000007965787210 */ /* 0x080fe20007ffe0ff */
[----:B------:R-:W-:Y:S01]  /*8710*/  HADD2.F32 R52, -RZ, R57.H1_H1 ;  /* 0x30000039ff347230 */ /* 0x000fe20000004100 */
[----:B------:R-:W-:Y:S01]  /*8720*/  IADD3 R121, PT, PT, R100, R121, RZ ;  /* 0x0000007964797210 */ /* 0x000fe20007ffe0ff */
[--C-:B------:R-:W-:Y:S01]  /*8730*/  HADD2.F32 R53, -RZ, R58.reuse.H0_H0 ;  /* 0x2000003aff357230 */ /* 0x100fe20000004100 */
[----:B------:R-:W-:Y:S01]  /*8740*/  IADD3 R122, PT, PT, R97, R120, RZ ;  /* 0x00000078617a7210 */ /* 0x000fe20007ffe0ff */
[----:B------:R-:W-:Y:S02]  /*8750*/  HADD2.F32 R54, -RZ, R58.H1_H1 ;  /* 0x3000003aff367230 */ /* 0x000fe40000004100 */
[--C-:B------:R-:W-:Y:S02]  /*8760*/  HADD2.F32 R55, -RZ, R59.reuse.H0_H0 ;  /* 0x2000003bff377230 */ /* 0x100fe40000004100 */
[----:B------:R-:W-:Y:S02]  /*8770*/  HADD2.F32 R56, -RZ, R59.H1_H1 ;  /* 0x3000003bff387230 */ /* 0x000fe40000004100 */
[C---:B------:R-:W-:Y:S01]  /*8780*/  FMUL R4, R38.reuse, R4 ;  /* 0x0000000426047220 */ /* 0x040fe20000400000 */
[C---:B------:R-:W-:Y:S01]  /*8790*/  FMUL R5, R38.reuse, R5 ;  /* 0x0000000526057220 */ /* 0x040fe20000400000 */
[C---:B------:R-:W-:Y:S01]  /*87a0*/  FMUL R6, R38.reuse, R6 ;  /* 0x0000000626067220 */ /* 0x040fe20000400000 */
[C---:B------:R-:W-:Y:S01]  /*87b0*/  FMUL R7, R38.reuse, R7 ;  /* 0x0000000726077220 */ /* 0x040fe20000400000 */
[C---:B------:R-:W-:Y:S01]  /*87c0*/  FFMA R4, R41.reuse, R40, R4 ;  /* 0x0000002829047223 */ /* 0x040fe20000000004 */
[C---:B------:R-:W-:Y:S01]  /*87d0*/  FFMA R5, R41.reuse, R42, R5 ;  /* 0x0000002a29057223 */ /* 0x040fe20000000005 */
[C---:B------:R-:W-:Y:S01]  /*87e0*/  FFMA R6, R41.reuse, R43, R6 ;  /* 0x0000002b29067223 */ /* 0x040fe20000000006 */
[----:B------:R-:W-:Y:S01]  /*87f0*/  FFMA R7, R41, R44, R7 ;  /* 0x0000002c29077223 */ /* 0x000fe20000000007 */
[C---:B------:R-:W-:Y:S01]  /*8800*/  FMUL R8, R38.reuse, R8 ;  /* 0x0000000826087220 */ /* 0x040fe20000400000 */
[C---:B------:R-:W-:Y:S01]  /*8810*/  FMUL R9, R38.reuse, R9 ;  /* 0x0000000926097220 */ /* 0x040fe20000400000 */
[----:B------:R-:W-:Y:S01]  /*8820*/  F2FP.F16.F32.PACK_AB R80, R5, R4 ;  /* 0x000000040550723e */ /* 0x000fe200000000ff */
[C---:B------:R-:W-:Y:S01]  /*8830*/  FMUL R10, R38.reuse, R10 ;  /* 0x0000000a260a7220 */ /* 0x040fe20000400000 */
[----:B------:R-:W-:Y:S01]  /*8840*/  F2FP.F16.F32.PACK_AB R81, R7, R6 ;  /* 0x000000060751723e */ /* 0x000fe200000000ff */
[C---:B------:R-:W-:Y:S01]  /*8850*/  FFMA R8, R41.reuse, R45, R8 ;  /* 0x0000002d29087223 */ /* 0x040fe20000000008 */
[C---:B------:R-:W-:Y:S01]  /*8860*/  FFMA R9, R41.reuse, R46, R9 ;  /* 0x0000002e29097223 */ /* 0x040fe20000000009 */
[----:B------:R-:W-:Y:S01]  /*8870*/  FFMA R10, R41, R47, R10 ;  /* 0x0000002f290a7223 */ /* 0x000fe2000000000a */
[C---:B------:R-:W-:Y:S01]  /*8880*/  FMUL R11, R38.reuse, R11 ;  /* 0x0000000b260b7220 */ /* 0x040fe20000400000 */
[C---:B------:R-:W-:Y:S01]  /*8890*/  FMUL R0, R38.reuse, R12 ;  /* 0x0000000c26007220 */ /* 0x040fe20000400000 */
[C---:B------:R-:W-:Y:S01]  /*88a0*/  FMUL R2, R38.reuse, R13 ;  /* 0x0000000d26027220 */ /* 0x040fe20000400000 */
[----:B------:R-:W-:Y:S01]  /*88b0*/  F2FP.F16.F32.PACK_AB R82, R9, R8 ;  /* 0x000000080952723e */ /* 0x000fe200000000ff */
[C---:B------:R-:W-:Y:S01]  /*88c0*/  FFMA R11, R41.reuse, R48, R11 ;  /* 0x00000030290b7223 */ /* 0x040fe2000000000b */
[C---:B------:R-:W-:Y:S01]  /*88d0*/  FFMA R0, R41.reuse, R49, R0 ;  /* 0x0000003129007223 */ /* 0x040fe20000000000 */
[C---:B------:R-:W-:Y:S01]  /*88e0*/  FFMA R2, R41.reuse, R51, R2 ;  /* 0x0000003329027223 */ /* 0x040fe20000000002 */
[C---:B------:R-:W-:Y:S01]  /*88f0*/  FMUL R3, R38.reuse, R14 ;  /* 0x0000000e26037220 */ /* 0x040fe20000400000 */
[C---:B------:R-:W-:Y:S01]  /*8900*/  FMUL R15, R38.reuse, R15 ;  /* 0x0000000f260f7220 */ /* 0x040fe20000400000 */
[C---:B------:R-:W-:Y:S01]  /*8910*/  FMUL R12, R38.reuse, R16 ;  /* 0x00000010260c7220 */ /* 0x040fe20000400000 */
[C---:B------:R-:W-:Y:S01]  /*8920*/  FMUL R13, R38.reuse, R17 ;  /* 0x00000011260d7220 */ /* 0x040fe20000400000 */
[C---:B------:R-:W-:Y:S01]  /*8930*/  FFMA R3, R41.reuse, R50, R3 ;  /* 0x0000003229037223 */ /* 0x040fe20000000003 */
[C---:B------:R-:W-:Y:S01]  /*8940*/  FMUL R14, R38.reuse, R18 ;  /* 0x00000012260e7220 */ /* 0x040fe20000400000 */
[----:B------:R-:W-:Y:S01]  /*8950*/  FFMA R15, R41, R52, R15 ;  /* 0x00000034290f7223 */ /* 0x000fe2000000000f */
[--C-:B------:R-:W-:Y:S02]  /*8960*/  HADD2.F32 R57, -RZ, R64.reuse.H0_H0 ;  /* 0x20000040ff397230 */ /* 0x100fe40000004100 */
[C---:B------:R-:W-:Y:S01]  /*8970*/  FMUL R19, R38.reuse, R19 ;  /* 0x0000001326137220 */ /* 0x040fe20000400000 */
[----:B------:R-:W-:Y:S01]  /*8980*/  F2FP.F16.F32.PACK_AB R83, R11, R10 ;  /* 0x0000000a0b53723e */ /* 0x000fe200000000ff */
[C---:B------:R-:W-:Y:S01]  /*8990*/  FFMA R12, R41.reuse, R53, R12 ;  /* 0x00000035290c7223 */ /* 0x040fe2000000000c */
[----:B------:R-:W-:Y:S02]  /*89a0*/  HADD2.F32 R58, -RZ, R64.H1_H1 ;  /* 0x30000040ff3a7230 */ /* 0x000fe40000004100 */
[C---:B------:R-:W-:Y:S01]  /*89b0*/  FMUL R16, R38.reuse, R20 ;  /* 0x0000001426107220 */ /* 0x040fe20000400000 */
[C---:B------:R-:W-:Y:S01]  /*89c0*/  FFMA R13, R41.reuse, R54, R13 ;  /* 0x00000036290d7223 */ /* 0x040fe2000000000d */
[----:B------:R1:W-:Y:S01]  /*89d0*/  STS.128 [R98+UR4], R80 ;  /* 0x0000005062007988 */ /* 0x0003e20008000c04 */
[--C-:B------:R-:W-:Y:S02]  /*89e0*/  HADD2.F32 R59, -RZ, R65.reuse.H0_H0 ;  /* 0x20000041ff3b7230 */ /* 0x100fe40000004100 */
[C---:B------:R-:W-:Y:S01]  /*89f0*/  FMUL R17, R38.reuse, R21 ;  /* 0x0000001526117220 */ /* 0x040fe20000400000 */
[C---:B------:R-:W-:Y:S01]  /*8a00*/  FFMA R14, R41.reuse, R55, R14 ;  /* 0x00000037290e7223 */ /* 0x040fe2000000000e */
[----:B------:R-:W-:Y:S02]  /*8a10*/  HADD2.F32 R60, -RZ, R65.H1_H1 ;  /* 0x30000041ff3c7230 */ /* 0x000fe40000004100 */
[C---:B------:R-:W-:Y:S01]  /*8a20*/  FMUL R18, R38.reuse, R22 ;  /* 0x0000001626127220 */ /* 0x040fe20000400000 */
[C---:B------:R-:W-:Y:S01]  /*8a30*/  FFMA R19, R41.reuse, R56, R19 ;  /* 0x0000003829137223 */ /* 0x040fe20000000013 */
        /* <DEDUP_REMOVED lines=13> */
[----:B------:R-:W-:Y:S01]  /*8b10*/  FMUL R27, R38, R27 ;  /* 0x0000001b261b7220 */ /* 0x000fe20000400000 */
[----:B------:R-:W-:Y:S01]  /*8b20*/  F2FP.F16.F32.PACK_AB R100, R2, R0 ;  /* 0x000000000264723e */ /* 0x000fe200000000ff */
[----:B------:R-:W-:Y:S01]  /*8b30*/  FFMA R20, R41, R61, R20 ;  /* 0x0000003d29147223 */ /* 0x000fe20000000014 */
[----:B------:R-:W-:Y:S01]  /*8b40*/  F2FP.F16.F32.PACK_AB R101, R15, R3 ;  /* 0x000000030f65723e */ /* 0x000fe200000000ff */
[----:B------:R-:W-:Y:S01]  /*8b50*/  HADD2.F32 R66, -RZ, R72.H1_H1 ;  /* 0x30000048ff427230 */ /* 0x000fe20000004100 */
[----:B------:R-:W-:Y:S01]  /*8b60*/  F2FP.F16.F32.PACK_AB R102, R13, R12 ;  /* 0x0000000c0d66723e */ /* 0x000fe200000000ff */
[C---:B------:R-:W-:Y:S01]  /*8b70*/  FMUL R24, R38.reuse, R28 ;  /* 0x0000001c26187220 */ /* 0x040fe20000400000 */
[----:B------:R-:W-:Y:S01]  /*8b80*/  F2FP.F16.F32.PACK_AB R103, R19, R14 ;  /* 0x0000000e1367723e */ /* 0x000fe200000000ff */
[C---:B------:R-:W-:Y:S01]  /*8b90*/  FFMA R21, R41.reuse, R62, R21 ;  /* 0x0000003e29157223 */ /* 0x040fe20000000015 */
[--C-:B------:R-:W-:Y:S02]  /*8ba0*/  HADD2.F32 R67, -RZ, R73.reuse.H0_H0 ;  /* 0x20000049ff437230 */ /* 0x100fe40000004100 */
[C---:B------:R-:W-:Y:S01]  /*8bb0*/  FMUL R25, R38.reuse, R29 ;  /* 0x0000001d26197220 */ /* 0x040fe20000400000 */
[C---:B------:R-:W-:Y:S01]  /*8bc0*/  FFMA R22, R41.reuse, R63, R22 ;  /* 0x0000003f29167223 */ /* 0x040fe20000000016 */
[----:B------:R1:W-:Y:S01]  /*8bd0*/  STS.128 [R120+0x10], R100 ;  /* 0x0000106478007388 */ /* 0x0003e20000000c00 */
        /* <DEDUP_REMOVED lines=35> */
[----:B--2---:R-:W2:Y:S02]  /*8e10*/  FENCE.VIEW.ASYNC.S ;  /* 0x00000000000073c6 */ /* 0x004ea40000000000 */
[----:B--2---:R-:W-:Y:S06]  /*8e20*/  BAR.SYNC.DEFER_BLOCKING 0x1, 0x80 ;  /* 0x0042000000007b1d */ /* 0x004fec0000010000 */
[----:B------:R-:W-:Y:S05]  /*8e30*/  @P0 BRA `(.L_x_134) ;  /* 0x00000000002c0947 */ /* 0x000fea0003800000 */
[----:B------:R-:W2:Y:S01]  /*8e40*/  LDCU.64 UR14, c[0x0][0x348] ;  /* 0x00006900ff0e77ac */ /* 0x000ea20008000a00 */
[----:B------:R-:W-:Y:S02]  /*8e50*/  R2UR UR10, R107 ;  /* 0x000000006b0a72ca */ /* 0x000fe400000e0000 */
[----:B------:R-:W-:Y:S01]  /*8e60*/  R2UR UR11, R106 ;  /* 0x000000006a0b72ca */ /* 0x000fe200000e0000 */
[----:B------:R-:W-:Y:S01]  /*8e70*/  UIADD3 UR9, UPT, UPT, UR41, 0x20, URZ ;  /* 0x0000002029097890 */ /* 0x000fe2000fffe0ff */
[----:B------:R-:W-:Y:S01]  /*8e80*/  R2UR UR12, R104 ;  /* 0x00000000680c72ca */ /* 0x000fe200000e0000 */
[----:B------:R-:W-:Y:S01]  /*8e90*/  UIADD3 UR8, UPT, UPT, UR50, 0x200, UR4 ;  /* 0x0000020032087890 */ /* 0x000fe2000fffe004 */
[----:B------:R-:W-:Y:S01]  /*8ea0*/  R2UR UR13, R105 ;  /* 0x00000000690d72ca */ /* 0x000fe200000e0000 */
[----:B--2---:R-:W-:Y:S04]  /*8eb0*/  UIADD3 UR6, UP0, UPT, UR14, 0x780, URZ ;  /* 0x000007800e067890 */ /* 0x004fe8000ff1e0ff */
[----:B------:R-:W-:Y:S09]  /*8ec0*/  UIADD3.X UR7, UPT, UPT, URZ, UR15, URZ, UP0, !UPT ;  /* 0x0000000fff077290 */ /* 0x000ff200087fe4ff */
[----:B------:R2:W-:Y:S02]  /*8ed0*/  UTMASTG.5D.IM2COL [UR8], [UR6] ;  /* 0x00000008060073b5 */ /* 0x0005e40008060000 */
[----:B--2---:R0:W-:Y:S02]  /*8ee0*/  UTMACMDFLUSH ;  /* 0x00000000000079b7 */ /* 0x0041e40000000000 */
.L_x_134:
[----:B------:R-:W-:Y:S05]  /*8ef0*/  BSYNC.RECONVERGENT B0 ;  /* 0x0000000000007941 */ /* 0x000fea0003800200 */
.L_x_133:
[----:B------:R-:W-:Y:S01]  /*8f00*/  UIADD3 UR4, UPT, UPT, UR42, 0x1, URZ ;  /* 0x000000012a047890 */ /* 0x000fe2000fffe0ff */
[----:B------:R-:W-:Y:S03]  /*8f10*/  BSSY.RECONVERGENT B0, `(.L_x_135) ;  /* 0x0000008000007945 */ /* 0x000fe60003800200 */
[----:B------:R-:W-:Y:S04]  /*8f20*/  UISETP.NE.AND UP0, UPT, UR4, 0x3, UPT ;  /* 0x000000030400788c */ /* 0x000fe8000bf05270 */
[----:B------:R-:W-:Y:S02]  /*8f30*/  UISETP.EQ.XOR UP1, UPT, UR40, 0x3, !UP0 ;  /* 0x000000032800788c */ /* 0x000fe4000c722a70 */
[----:B------:R-:W-:Y:S02]  /*8f40*/  USEL UR51, UR4, URZ, UP0 ;  /* 0x000000ff04337287 */ /* 0x000fe40008000000 */
[----:B------:R-:W-:Y:S04]  /*8f50*/  USEL UR5, URZ, 0x1, !UP1 ;  /* 0x00000001ff057887 */ /* 0x000fe8000c800000 */
[----:B------:R-:W-:Y:S01]  /*8f60*/  ULOP3.LUT UR56, UR56, UR5, URZ, 0x3c, !UPT ;  /* 0x0000000538387292 */ /* 0x000fe2000f8e3cff */
[----:B------:R-:W-:Y:S11]  /*8f70*/  @P0 BRA `(.L_x_136) ;  /* 0x0000000000040947 */ /* 0x000ff60003800000 */
[----:B------:R-:W-:Y:S04]  /*8f80*/  DEPBAR.LE SB0, 0x1 ;  /* 0x000080400000791a */ /* 0x000fe80000000000 */
.L_x_136:
[----:B------:R-:W-:Y:S05]  /*8f90*/  BSYNC.RECONVERGENT B0 ;  /* 0x0000000000007941 */ /* 0x000fea0003800200 */
.L_x_135:
[----:B------:R-:W-:Y:S01]  /*8fa0*/  BAR.SYNC.DEFER_BLOCKING 0x1, 0x80 ;  /* 0x0042000000007b1d */ /* 0x000fe20000010000 */
[----:B------:R-:W-:Y:S01]  /*8fb0*/  UISETP.NE.AND UP0, UPT, UR55, -0x2, UPT ;  /* 0xfffffffe3700788c */ /* 0x000fe2000bf05270 */
[----:B------:R-:W-:Y:S08]  /*8fc0*/  IADD3 R0, PT, PT, R36, 0x1, RZ ;  /* 0x0000000124007810 */ /* 0x000ff00007ffe0ff */
[----:B------:R-:W-:Y:S05]  /*8fd0*/  BRA.U !UP0, `(.L_x_137) ;  /* 0x0000000108287547 */ /* 0x000fea000b800000 */
[----:B------:R-:W2:Y:S01]  /*8fe0*/  S2R R2, SR_CgaCtaId ;  /* 0x0000000000027919 */ /* 0x000ea20000008800 */
[----:B------:R-:W-:Y:S01]  /*8ff0*/  ISETP.NE.AND P0, PT, R111, RZ, PT ;  /* 0x000000ff6f00720c */ /* 0x000fe20003f05270 */
[----:B------:R-:W-:Y:S01]  /*9000*/  IMAD.U32 R3, RZ, RZ, UR52 ;  /* 0x00000034ff037e24 */ /* 0x000fe2000f8e00ff */
[----:B------:R-:W-:Y:S04]  /*9010*/  UIADD3 UR4, UPT, UPT, UR52, 0x1, URZ ;  /* 0x0000000134047890 */ /* 0x000fe8000fffe0ff */
[----:B------:R-:W-:Y:S04]  /*9020*/  UISETP.NE.AND UP0, UPT, UR4, 0x3, UPT ;  /* 0x000000030400788c */ /* 0x000fe8000bf05270 */
[----:B------:R-:W-:Y:S03]  /*9030*/  USEL UR52, UR4, URZ, UP0 ;  /* 0x000000ff04347287 */ /* 0x000fe60008000000 */
[----:B------:R-:W-:Y:S05]  /*9040*/  @P0 LEA R3, R3, UR50, 0x3 ;  /* 0x0000003203030c11 */ /* 0x000fea000f8e18ff */
[----:B------:R-:W-:Y:S05]  /*9050*/  @P0 VIADD R3, R3, 0x158 ;  /* 0x0000015803030836 */ /* 0x000fea0000000000 */
[----:B--2---:R-:W-:Y:S04]  /*9060*/  @P0 PRMT R2, R2, 0x654, R3 ;  /* 0x0000065402020816 */ /* 0x004fe80000000003 */
[----:B------:R2:W-:Y:S03]  /*9070*/  @P0 SYNCS.ARRIVE.TRANS64.RED.A1T0 RZ, [R2+URZ], RZ ;  /* 0x000000ff02ff09a7 */ /* 0x0005e600081004ff */
.L_x_137:
[----:B------:R-:W-:Y:S01]  /*9080*/  R2UR UR6, R110 ;  /* 0x000000006e0672ca */ /* 0x000fe200000e0000 */
[----:B------:R-:W-:Y:S01]  /*9090*/  UIADD3 UR55, UPT, UPT, UR55, 0x2, URZ ;  /* 0x0000000237377890 */ /* 0x000fe2000fffe0ff */
[----:B------:R-:W-:Y:S02]  /*90a0*/  R2UR UR5, R92 ;  /* 0x000000005c0572ca */ /* 0x000fe400000e0000 */
[----:B------:R-:W-:Y:S02]  /*90b0*/  R2UR UR4, R93 ;  /* 0x000000005d0472ca */ /* 0x000fe400000e0000 */
[----:B------:R-:W-:Y:S02]  /*90c0*/  R2UR UR54, R99 ;  /* 0x00000000633672ca */ /* 0x000fe400000e0000 */
[----:B------:R-:W-:Y:S02]  /*90d0*/  ISETP.NE.AND P0, PT, R0, 0x2, PT ;  /* 0x000000020000780c */ /* 0x000fe40003f05270 */
[----:B------:R-:W-:Y:S02]  /*90e0*/  LOP3.LUT R84, R84, 0x1, RZ, 0x3c, !PT ;  /* 0x0000000154547812 */ /* 0x000fe400078e3cff */
[----:B--2---:R-:W-:Y:S01]  /*90f0*/  SEL R2, RZ, 0x1, P0 ;  /* 0x00000001ff027807 */ /* 0x004fe20000000000 */
[----:B------:R-:W-:Y:S01]  /*9100*/  UISETP.NE.AND UP0, UPT, UR6, URZ, UPT ;  /* 0x000000ff0600728c */ /* 0x000fe2000bf05270 */
[----:B------:R-:W-:Y:S01]  /*9110*/  SEL R36, R0, RZ, P0 ;  /* 0x000000ff00247207 */ /* 0x000fe20000000000 */
[----:B------:R-:W-:Y:S01]  /*9120*/  UIADD3 UR23, UPT, UPT, UR36, UR5, URZ ;  /* 0x0000000524177290 */ /* 0x000fe2000fffe0ff */
[----:B------:R-:W-:Y:S01]  /*9130*/  LOP3.LUT R85, R85, R2, RZ, 0x3c, !PT ;  /* 0x0000000255557212 */ /* 0x000fe200078e3cff */
[----:B------:R-:W-:Y:S05]  /*9140*/  UIADD3 UR53, UPT, UPT, UR37, UR4, URZ ;  /* 0x0000000425357290 */ /* 0x000fea000fffe0ff */
[----:B------:R-:W-:Y:S07]  /*9150*/  BRA.U UP0, `(.L_x_138) ;  /* 0xffffffd500107547 */ /* 0x000fee000b83ffff */
[----:B------:R-:W-:-:S13]  /*9160*/  R2UR UR4, R94 ;  /* 0x000000005e0472ca */ /* 0x000fda00000e0000 */
[----:B------:R-:W-:-:S09]  /*9170*/  UISETP.NE.AND UP0, UPT, UR4, URZ, UPT ;  /* 0x000000ff0400728c */ /* 0x000fd2000bf05270 */
[----:B------:R-:W-:Y:S05]  /*9180*/  BRA.U !UP0, `(.L_x_139) ;  /* 0x0000000108487547 */ /* 0x000fea000b800000 */
[----:B------:R-:W2:Y:S02]  /*9190*/  LDCU.64 UR4, c[0x0][0x990] ;  /* 0x00013200ff0477ac */ /* 0x000ea40008000a00 */
[----:B--2---:R-:W-:-:S04]  /*91a0*/  UISETP.NE.U32.AND UP0, UPT, UR4, URZ, UPT ;  /* 0x000000ff0400728c */ /* 0x004fc8000bf05070 */
[----:B------:R-:W-:-:S09]  /*91b0*/  UISETP.NE.AND.EX UP0, UPT, UR5, URZ, UPT, UP0 ;  /* 0x000000ff0500728c */ /* 0x000fd2000bf05300 */
[----:B------:R-:W-:Y:S05]  /*91c0*/  BRA.U UP0, `(.L_x_140) ;  /* 0x00000001000c7547 */ /* 0x000fea000b800000 */
[----:B------:R-:W-:-:S13]  /*91d0*/  FSETP.NEU.AND P0, PT, R41, RZ, PT ;  /* 0x000000ff2900720b */ /* 0x000fda0003f0d000 */
[----:B------:R-:W-:Y:S05]  /*91e0*/  @!P0 EXIT ;  /* 0x000000000000894d */ /* 0x000fea0003800000 */
[----:B------:R-:W-:Y:S05]  /*91f0*/  BRA `(.L_x_139) ;  /* 0x00000000002c7947 */ /* 0x000fea0003800000 */
.L_x_140:
[----:B------:R-:W-:Y:S01]  /*9200*/  ISETP.NE.AND P0, PT, R109, RZ, PT ;  /* 0x000000ff6d00720c */ /* 0x000fe20003f05270 */
[----:B------:R-:W-:-:S12]  /*9210*/  BSSY.RECONVERGENT B0, `(.L_x_139) ;  /* 0x0000009000007945 */ /* 0x000fd80003800200 */
[----:B------:R-:W-:Y:S05]  /*9220*/  @P0 BRA `(.L_x_141) ;  /* 0x0000000000140947 */ /* 0x000fea0003800000 */
[----:B------:R-:W2:Y:S02]  /*9230*/  LDCU.64 UR4, c[0x0][0x988] ;  /* 0x00013100ff0477ac */ /* 0x000ea40008000a00 */
[----:B--2---:R-:W-:-:S04]  /*9240*/  ISETP.NE.U32.AND P0, PT, RZ, UR4, PT ;  /* 0x00000004ff007c0c */ /* 0x004fc8000bf05070 */
[----:B------:R-:W-:-:S13]  /*9250*/  ISETP.NE.AND.EX P0, PT, RZ, UR5, PT, P0 ;  /* 0x00000005ff007c0c */ /* 0x000fda000bf05300 */
[----:B------:R-:W-:Y:S05]  /*9260*/  @!P0 EXIT ;  /* 0x000000000000894d */ /* 0x000fea0003800000 */
[----:B------:R-:W-:Y:S05]  /*9270*/  BRA `(.L_x_142) ;  /* 0x0000000000087947 */ /* 0x000fea0003800000 */
.L_x_141:
[----:B------:R-:W-:-:S13]  /*9280*/  FSETP.NEU.AND P0, PT, R41, RZ, PT ;  /* 0x000000ff2900720b */ /* 0x000fda0003f0d000 */
[----:B------:R-:W-:Y:S05]  /*9290*/  @!P0 EXIT ;  /* 0x000000000000894d */ /* 0x000fea0003800000 */
.L_x_142:
[----:B------:R-:W-:Y:S05]  /*92a0*/  BSYNC.RECONVERGENT B0 ;  /* 0x0000000000007941 */ /* 0x000fea0003800200 */
.L_x_139:
[----:B------:R-:W2:Y:S01]  /*92b0*/  S2UR UR5, SR_CgaCtaId ;  /* 0x00000000000579c3 */ /* 0x000ea20000008800 */
[----:B------:R-:W-:Y:S01]  /*92c0*/  ULEA UR4, UR52, UR50, 0x3 ;  /* 0x0000003234047291 */ /* 0x000fe2000f8e18ff */
[----:B------:R-:W-:-:S04]  /*92d0*/  DEPBAR.LE SB0, 0x0 ;  /* 0x000080000000791a */ /* 0x000fc80000000000 */
[----:B------:R-:W-:-:S04]  /*92e0*/  UIADD3 UR4, UPT, UPT, UR4, 0x158, URZ ;  /* 0x0000015804047890 */ /* 0x000fc8000fffe0ff */
[----:B--2---:R-:W-:-:S09]  /*92f0*/  UPRMT UR4, UR5, 0x654, UR4 ;  /* 0x0000065405047896 */ /* 0x004fd20008000004 */
[----:B------:R-:W-:Y:S01]  /*9300*/  SYNCS.ARRIVE.TRANS64.RED.A1T0 RZ, [UR4], RZ ;  /* 0x000000ffffff79a7 */ /* 0x000fe20008100404 */
[----:B------:R-:W-:Y:S05]  /*9310*/  EXIT ;  /* 0x000000000000794d */ /* 0x000fea0003800000 */
.L_x_25:
[----:B------:R-:W-:Y:S07]  /*9320*/  MOV R0, UR9 ;  /* 0x0000000900007c02 */ /* 0x000fee0008000f00 */
.L_x_143:
[----:B--2---:R2:W3:Y:S02]  /*9330*/  SYNCS.PHASECHK.TRANS64.TRYWAIT P0, [R0+URZ+0xa0], R5 ;  /* 0x0000a005000075a7 */ /* 0x0044e400080011ff */
[----:B---3--:R-:W-:Y:S05]  /*9340*/  @!P0 NANOSLEEP.SYNCS 0x989680 ;  /* 0x009896800000895d */ /* 0x008fea0003900000 */
[----:B------:R-:W3:Y:S02]  /*9350*/  @!P0 SYNCS.PHASECHK.TRANS64 P0, [R0+URZ+0xa0], R5 ;  /* 0x0000a005000085a7 */ /* 0x000ee400080010ff */
[----:B---3--:R-:W-:Y:S05]  /*9360*/  @!P0 BRA `(.L_x_143) ;  /* 0xfffffffc00f08947 */ /* 0x008fea000383ffff */
[----:B------:R-:W-:Y:S05]  /*9370*/  BRA `(.L_x_24) ;  /* 0xffffff8800a07947 */ /* 0x000fea000383ffff */
.L_x_32:
[----:B------:R-:W-:Y:S07]  /*9380*/  MOV R0, UR9 ;  /* 0x0000000900007c02 */ /* 0x000fee0008000f00 */
.L_x_144:
[----:B-1----:R1:W2:Y:S02]  /*9390*/  SYNCS.PHASECHK.TRANS64.TRYWAIT P0, [R0+URZ+0xa0], R5 ;  /* 0x0000a005000075a7 */ /* 0x0022a400080011ff */
[----:B--2---:R-:W-:Y:S05]  /*93a0*/  @!P0 NANOSLEEP.SYNCS 0x989680 ;  /* 0x009896800000895d */ /* 0x004fea0003900000 */
[----:B------:R-:W2:Y:S02]  /*93b0*/  @!P0 SYNCS.PHASECHK.TRANS64 P0, [R0+URZ+0xa0], R5 ;  /* 0x0000a005000085a7 */ /* 0x000ea400080010ff */
[----:B--2---:R-:W-:Y:S05]  /*93c0*/  @!P0 BRA `(.L_x_144) ;  /* 0xfffffffc00f08947 */ /* 0x004fea000383ffff */
[----:B------:R-:W-:Y:S05]  /*93d0*/  BRA `(.L_x_31) ;  /* 0xffffff9000447947 */ /* 0x000fea000383ffff */
.L_x_37:
[----:B-1----:R-:W-:-:S07]  /*93e0*/  MOV R0, UR30 ;  /* 0x0000001e00007c02 */ /* 0x002fce0008000f00 */
.L_x_145:
[----:B-1----:R1:W2:Y:S02]  /*93f0*/  SYNCS.PHASECHK.TRANS64.TRYWAIT P0, [R0+URZ+0x180], R3 ;  /* 0x00018003000075a7 */ /* 0x0022a400080011ff */
[----:B--2---:R-:W-:Y:S05]  /*9400*/  @!P0 NANOSLEEP.SYNCS 0x989680 ;  /* 0x009896800000895d */ /* 0x004fea0003900000 */
[----:B------:R-:W2:Y:S02]  /*9410*/  @!P0 SYNCS.PHASECHK.TRANS64 P0, [R0+URZ+0x180], R3 ;  /* 0x00018003000085a7 */ /* 0x000ea400080010ff */
[----:B--2---:R-:W-:Y:S05]  /*9420*/  @!P0 BRA `(.L_x_145) ;  /* 0xfffffffc00f08947 */ /* 0x004fea000383ffff */
[----:B------:R-:W-:Y:S05]  /*9430*/  BRA `(.L_x_146) ;  /* 0xffffff9400287947 */ /* 0x000fea000383ffff */
.L_x_41:
[----:B------:R-:W-:-:S07]  /*9440*/  MOV R0, UR4 ;  /* 0x0000000400007c02 */ /* 0x000fce0008000f00 */
.L_x_147:
[----:B-1----:R1:W2:Y:S02]  /*9450*/  SYNCS.PHASECHK.TRANS64.TRYWAIT P0, [R0+URZ], R3 ;  /* 0x00000003000075a7 */ /* 0x0022a400080011ff */
[----:B--2---:R-:W-:Y:S05]  /*9460*/  @!P0 NANOSLEEP.SYNCS 0x989680 ;  /* 0x009896800000895d */ /* 0x004fea0003900000 */
[----:B------:R-:W2:Y:S02]  /*9470*/  @!P0 SYNCS.PHASECHK.TRANS64 P0, [R0+URZ], R3 ;  /* 0x00000003000085a7 */ /* 0x000ea400080010ff */
[----:B--2---:R-:W-:Y:S05]  /*9480*/  @!P0 BRA `(.L_x_147) ;  /* 0xfffffffc00f08947 */ /* 0x004fea000383ffff */
[----:B------:R-:W-:Y:S05]  /*9490*/  BRA `(.L_x_148) ;  /* 0xffffff9800c07947 */ /* 0x000fea000383ffff */
.L_x_42:
[----:B------:R-:W-:-:S07]  /*94a0*/  MOV R0, UR5 ;  /* 0x0000000500007c02 */ /* 0x000fce0008000f00 */
.L_x_149:
[----:B-1----:R1:W2:Y:S02]  /*94b0*/  SYNCS.PHASECHK.TRANS64.TRYWAIT P0, [R0+URZ], R3 ;  /* 0x00000003000075a7 */ /* 0x0022a400080011ff */
[----:B--2---:R-:W-:Y:S05]  /*94c0*/  @!P0 NANOSLEEP.SYNCS 0x989680 ;  /* 0x009896800000895d */ /* 0x004fea0003900000 */
[----:B------:R-:W2:Y:S02]  /*94d0*/  @!P0 SYNCS.PHASECHK.TRANS64 P0, [R0+URZ], R3 ;  /* 0x00000003000085a7 */ /* 0x000ea400080010ff */
[----:B--2---:R-:W-:Y:S05]  /*94e0*/  @!P0 BRA `(.L_x_149) ;  /* 0xfffffffc00f08947 */ /* 0x004fea000383ffff */
[----:B------:R-:W-:Y:S05]  /*94f0*/  BRA `(.L_x_150) ;  /* 0xffffff9800d07947 */ /* 0x000fea000383ffff */
.L_x_43:
[----:B------:R-:W-:-:S07]  /*9500*/  MOV R0, UR5 ;  /* 0x0000000500007c02 */ /* 0x000fce0008000f00 */
.L_x_151:
[----:B-1----:R1:W2:Y:S02]  /*9510*/  SYNCS.PHASECHK.TRANS64.TRYWAIT P0, [R0+URZ], R3 ;  /* 0x00000003000075a7 */ /* 0x0022a400080011ff */
[----:B--2---:R-:W-:Y:S05]  /*9520*/  @!P0 NANOSLEEP.SYNCS 0x989680 ;  /* 0x009896800000895d */ /* 0x004fea0003900000 */
[----:B------:R-:W2:Y:S02]  /*9530*/  @!P0 SYNCS.PHASECHK.TRANS64 P0, [R0+URZ], R3 ;  /* 0x00000003000085a7 */ /* 0x000ea400080010ff */
[----:B--2---:R-:W-:Y:S05]  /*9540*/  @!P0 BRA `(.L_x_151) ;  /* 0xfffffffc00f08947 */ /* 0x004fea000383ffff */
[----:B------:R-:W-:Y:S05]  /*9550*/  BRA `(.L_x_152) ;  /* 0xffffff9800e07947 */ /* 0x000fea000383ffff */
.L_x_44:
[----:B------:R-:W-:-:S07]  /*9560*/  MOV R0, UR5 ;  /* 0x0000000500007c02 */ /* 0x000fce0008000f00 */
.L_x_153:
[----:B-1----:R1:W2:Y:S02]  /*9570*/  SYNCS.PHASECHK.TRANS64.TRYWAIT P0, [R0+URZ], R3 ;  /* 0x00000003000075a7 */ /* 0x0022a400080011ff */
[----:B--2---:R-:W-:Y:S05]  /*9580*/  @!P0 NANOSLEEP.SYNCS 0x989680 ;  /* 0x009896800000895d */ /* 0x004fea0003900000 */
[----:B------:R-:W2:Y:S02]  /*9590*/  @!P0 SYNCS.PHASECHK.TRANS64 P0, [R0+URZ], R3 ;  /* 0x00000003000085a7 */ /* 0x000ea400080010ff */
[----:B--2---:R-:W-:Y:S05]  /*95a0*/  @!P0 BRA `(.L_x_153) ;  /* 0xfffffffc00f08947 */ /* 0x004fea000383ffff */
[----:B------:R-:W-:Y:S05]  /*95b0*/  BRA `(.L_x_154) ;  /* 0xffffff9800f07947 */ /* 0x000fea000383ffff */
.L_x_45:
[----:B------:R-:W-:-:S07]  /*95c0*/  MOV R0, UR5 ;  /* 0x0000000500007c02 */ /* 0x000fce0008000f00 */
.L_x_155:
[----:B-1----:R1:W2:Y:S02]  /*95d0*/  SYNCS.PHASECHK.TRANS64.TRYWAIT P0, [R0+URZ], R3 ;  /* 0x00000003000075a7 */ /* 0x0022a400080011ff */
[----:B--2---:R-:W-:Y:S05]  /*95e0*/  @!P0 NANOSLEEP.SYNCS 0x989680 ;  /* 0x009896800000895d */ /* 0x004fea0003900000 */
[----:B------:R-:W2:Y:S02]  /*95f0*/  @!P0 SYNCS.PHASECHK.TRANS64 P0, [R0+URZ], R3 ;  /* 0x00000003000085a7 */ /* 0x000ea400080010ff */
[----:B--2---:R-:W-:Y:S05]  /*9600*/  @!P0 BRA `(.L_x_155) ;  /* 0xfffffffc00f08947 */ /* 0x004fea000383ffff */
[----:B------:R-:W-:Y:S05]  /*9610*/  BRA `(.L_x_156) ;  /* 0xffffff9c00007947 */ /* 0x000fea000383ffff */
.L_x_46:
[----:B------:R-:W-:-:S07]  /*9620*/  MOV R0, UR5 ;  /* 0x0000000500007c02 */ /* 0x000fce0008000f00 */
.L_x_157:
[----:B-1----:R1:W2:Y:S02]  /*9630*/  SYNCS.PHASECHK.TRANS64.TRYWAIT P0, [R0+URZ], R3 ;  /* 0x00000003000075a7 */ /* 0x0022a400080011ff */
[----:B--2---:R-:W-:Y:S05]  /*9640*/  @!P0 NANOSLEEP.SYNCS 0x989680 ;  /* 0x009896800000895d */ /* 0x004fea0003900000 */
[----:B------:R-:W2:Y:S02]  /*9650*/  @!P0 SYNCS.PHASECHK.TRANS64 P0, [R0+URZ], R3 ;  /* 0x00000003000085a7 */ /* 0x000ea400080010ff */
[----:B--2---:R-:W-:Y:S05]  /*9660*/  @!P0 BRA `(.L_x_157) ;  /* 0xfffffffc00f08947 */ /* 0x004fea000383ffff */
[----:B------:R-:W-:Y:S05]  /*9670*/  BRA `(.L_x_158) ;  /* 0xffffff9c00107947 */ /* 0x000fea000383ffff */
.L_x_47:
[----:B------:R-:W-:-:S07]  /*9680*/  MOV R0, UR5 ;  /* 0x0000000500007c02 */ /* 0x000fce0008000f00 */
.L_x_159:
[----:B-1----:R1:W2:Y:S02]  /*9690*/  SYNCS.PHASECHK.TRANS64.TRYWAIT P0, [R0+URZ], R3 ;  /* 0x00000003000075a7 */ /* 0x0022a400080011ff */
[----:B--2---:R-:W-:Y:S05]  /*96a0*/  @!P0 NANOSLEEP.SYNCS 0x989680 ;  /* 0x009896800000895d */ /* 0x004fea0003900000 */
[----:B------:R-:W2:Y:S02]  /*96b0*/  @!P0 SYNCS.PHASECHK.TRANS64 P0, [R0+URZ], R3 ;  /* 0x00000003000085a7 */ /* 0x000ea400080010ff */
[----:B--2---:R-:W-:Y:S05]  /*96c0*/  @!P0 BRA `(.L_x_159) ;  /* 0xfffffffc00f08947 */ /* 0x004fea000383ffff */
[----:B------:R-:W-:Y:S05]  /*96d0*/  BRA `(.L_x_160) ;  /* 0xffffff9c00207947 */ /* 0x000fea000383ffff */
.L_x_48:
[----:B------:R-:W-:-:S07]  /*96e0*/  MOV R0, UR5 ;  /* 0x0000000500007c02 */ /* 0x000fce0008000f00 */
.L_x_161:
[----:B-1----:R1:W2:Y:S02]  /*96f0*/  SYNCS.PHASECHK.TRANS64.TRYWAIT P0, [R0+URZ], R3 ;  /* 0x00000003000075a7 */ /* 0x0022a400080011ff */
[----:B--2---:R-:W-:Y:S05]  /*9700*/  @!P0 NANOSLEEP.SYNCS 0x989680 ;  /* 0x009896800000895d */ /* 0x004fea0003900000 */
[----:B------:R-:W2:Y:S02]  /*9710*/  @!P0 SYNCS.PHASECHK.TRANS64 P0, [R0+URZ], R3 ;  /* 0x00000003000085a7 */ /* 0x000ea400080010ff */
[----:B--2---:R-:W-:Y:S05]  /*9720*/  @!P0 BRA `(.L_x_161) ;  /* 0xfffffffc00f08947 */ /* 0x004fea000383ffff */
[----:B------:R-:W-:Y:S05]  /*9730*/  BRA `(.L_x_162) ;  /* 0xffffff9c00307947 */ /* 0x000fea000383ffff */
.L_x_49:
[----:B------:R-:W-:-:S07]  /*9740*/  MOV R0, UR5 ;  /* 0x0000000500007c02 */ /* 0x000fce0008000f00 */
.L_x_163:
[----:B-1----:R1:W2:Y:S02]  /*9750*/  SYNCS.PHASECHK.TRANS64.TRYWAIT P0, [R0+URZ], R3 ;  /* 0x00000003000075a7 */ /* 0x0022a400080011ff */
[----:B--2---:R-:W-:Y:S05]  /*9760*/  @!P0 NANOSLEEP.SYNCS 0x989680 ;  /* 0x009896800000895d */ /* 0x004fea0003900000 */
[----:B------:R-:W2:Y:S02]  /*9770*/  @!P0 SYNCS.PHASECHK.TRANS64 P0, [R0+URZ], R3 ;  /* 0x00000003000085a7 */ /* 0x000ea400080010ff */
[----:B--2---:R-:W-:Y:S05]  /*9780*/  @!P0 BRA `(.L_x_163) ;  /* 0xfffffffc00f08947 */ /* 0x004fea000383ffff */
[----:B------:R-:W-:Y:S05]  /*9790*/  BRA `(.L_x_164) ;  /* 0xffffff9c00407947 */ /* 0x000fea000383ffff */
.L_x_50:
[----:B------:R-:W-:-:S07]  /*97a0*/  MOV R0, UR5 ;  /* 0x0000000500007c02 */ /* 0x000fce0008000f00 */
.L_x_165:
[----:B-1----:R1:W2:Y:S02]  /*97b0*/  SYNCS.PHASECHK.TRANS64.TRYWAIT P0, [R0+URZ], R3 ;  /* 0x00000003000075a7 */ /* 0x0022a400080011ff */
[----:B--2---:R-:W-:Y:S05]  /*97c0*/  @!P0 NANOSLEEP.SYNCS 0x989680 ;  /* 0x009896800000895d */ /* 0x004fea0003900000 */
[----:B------:R-:W2:Y:S02]  /*97d0*/  @!P0 SYNCS.PHASECHK.TRANS64 P0, [R0+URZ], R3 ;  /* 0x00000003000085a7 */ /* 0x000ea400080010ff */
[----:B--2---:R-:W-:Y:S05]  /*97e0*/  @!P0 BRA `(.L_x_165) ;  /* 0xfffffffc00f08947 */ /* 0x004fea000383ffff */
[----:B------:R-:W-:Y:S05]  /*97f0*/  BRA `(.L_x_166) ;  /* 0xffffff9c00507947 */ /* 0x000fea000383ffff */
.L_x_51:
[----:B------:R-:W-:-:S07]  /*9800*/  MOV R0, UR5 ;  /* 0x0000000500007c02 */ /* 0x000fce0008000f00 */
.L_x_167:
[----:B-1----:R1:W2:Y:S02]  /*9810*/  SYNCS.PHASECHK.TRANS64.TRYWAIT P0, [R0+URZ], R3 ;  /* 0x00000003000075a7 */ /* 0x0022a400080011ff */
[----:B--2---:R-:W-:Y:S05]  /*9820*/  @!P0 NANOSLEEP.SYNCS 0x989680 ;  /* 0x009896800000895d */ /* 0x004fea0003900000 */
[----:B------:R-:W2:Y:S02]  /*9830*/  @!P0 SYNCS.PHASECHK.TRANS64 P0, [R0+URZ], R3 ;  /* 0x00000003000085a7 */ /* 0x000ea400080010ff */
[----:B--2---:R-:W-:Y:S05]  /*9840*/  @!P0 BRA `(.L_x_167) ;  /* 0xfffffffc00f08947 */ /* 0x004fea000383ffff */
[----:B------:R-:W-:Y:S05]  /*9850*/  BRA `(.L_x_168) ;  /* 0xffffff9c00607947 */ /* 0x000fea000383ffff */
.L_x_52:
[----:B------:R-:W-:-:S07]  /*9860*/  MOV R0, UR5 ;  /* 0x0000000500007c02 */ /* 0x000fce0008000f00 */
.L_x_169:
[----:B-1----:R1:W2:Y:S02]  /*9870*/  SYNCS.PHASECHK.TRANS64.TRYWAIT P0, [R0+URZ], R3 ;  /* 0x00000003000075a7 */ /* 0x0022a400080011ff */
[----:B--2---:R-:W-:Y:S05]  /*9880*/  @!P0 NANOSLEEP.SYNCS 0x989680 ;  /* 0x009896800000895d */ /* 0x004fea0003900000 */
[----:B------:R-:W2:Y:S02]  /*9890*/  @!P0 SYNCS.PHASECHK.TRANS64 P0, [R0+URZ], R3 ;  /* 0x00000003000085a7 */ /* 0x000ea400080010ff */
[----:B--2---:R-:W-:Y:S05]  /*98a0*/  @!P0 BRA `(.L_x_169) ;  /* 0xfffffffc00f08947 */ /* 0x004fea000383ffff */
[----:B------:R-:W-:Y:S05]  /*98b0*/  BRA `(.L_x_170) ;  /* 0xffffff9c00707947 */ /* 0x000fea000383ffff */
.L_x_53:
[----:B------:R-:W-:-:S07]  /*98c0*/  MOV R0, UR5 ;  /* 0x0000000500007c02 */ /* 0x000fce0008000f00 */
.L_x_171:
[----:B-1----:R1:W2:Y:S02]  /*98d0*/  SYNCS.PHASECHK.TRANS64.TRYWAIT P0, [R0+URZ], R3 ;  /* 0x00000003000075a7 */ /* 0x0022a400080011ff */
[----:B--2---:R-:W-:Y:S05]  /*98e0*/  @!P0 NANOSLEEP.SYNCS 0x989680 ;  /* 0x009896800000895d */ /* 0x004fea0003900000 */
[----:B------:R-:W2:Y:S02]  /*98f0*/  @!P0 SYNCS.PHASECHK.TRANS64 P0, [R0+URZ], R3 ;  /* 0x00000003000085a7 */ /* 0x000ea400080010ff */
[----:B--2---:R-:W-:Y:S05]  /*9900*/  @!P0 BRA `(.L_x_171) ;  /* 0xfffffffc00f08947 */ /* 0x004fea000383ffff */
[----:B------:R-:W-:Y:S05]  /*9910*/  BRA `(.L_x_172) ;  /* 0xffffff9c00807947 */ /* 0x000fea000383ffff */
.L_x_54:
[----:B------:R-:W-:-:S07]  /*9920*/  MOV R0, UR5 ;  /* 0x0000000500007c02 */ /* 0x000fce0008000f00 */
.L_x_173:
[----:B-1----:R1:W2:Y:S02]  /*9930*/  SYNCS.PHASECHK.TRANS64.TRYWAIT P0, [R0+URZ], R3 ;  /* 0x00000003000075a7 */ /* 0x0022a400080011ff */
[----:B--2---:R-:W-:Y:S05]  /*9940*/  @!P0 NANOSLEEP.SYNCS 0x989680 ;  /* 0x009896800000895d */ /* 0x004fea0003900000 */
[----:B------:R-:W2:Y:S02]  /*9950*/  @!P0 SYNCS.PHASECHK.TRANS64 P0, [R0+URZ], R3 ;  /* 0x00000003000085a7 */ /* 0x000ea400080010ff */
[----:B--2---:R-:W-:Y:S05]  /*9960*/  @!P0 BRA `(.L_x_173) ;  /* 0xfffffffc00f08947 */ /* 0x004fea000383ffff */
[----:B------:R-:W-:Y:S05]  /*9970*/  BRA `(.L_x_174) ;  /* 0xffffff9c00907947 */ /* 0x000fea000383ffff */
.L_x_55:
[----:B------:R-:W-:-:S07]  /*9980*/  MOV R0, UR5 ;  /* 0x0000000500007c02 */ /* 0x000fce0008000f00 */
.L_x_175:
[----:B-1----:R1:W2:Y:S02]  /*9990*/  SYNCS.PHASECHK.TRANS64.TRYWAIT P0, [R0+URZ], R3 ;  /* 0x00000003000075a7 */ /* 0x0022a400080011ff */
[----:B--2---:R-:W-:Y:S05]  /*99a0*/  @!P0 NANOSLEEP.SYNCS 0x989680 ;  /* 0x009896800000895d */ /* 0x004fea0003900000 */
[----:B------:R-:W2:Y:S02]  /*99b0*/  @!P0 SYNCS.PHASECHK.TRANS64 P0, [R0+URZ], R3 ;  /* 0x00000003000085a7 */ /* 0x000ea400080010ff */
[----:B--2---:R-:W-:Y:S05]  /*99c0*/  @!P0 BRA `(.L_x_175) ;  /* 0xfffffffc00f08947 */ /* 0x004fea000383ffff */
[----:B------:R-:W-:Y:S05]  /*99d0*/  BRA `(.L_x_176) ;  /* 0xffffff9c00a07947 */ /* 0x000fea000383ffff */
.L_x_56:
[----:B------:R-:W-:-:S07]  /*99e0*/  MOV R0, UR5 ;  /* 0x0000000500007c02 */ /* 0x000fce0008000f00 */
.L_x_177:
[----:B-1----:R1:W2:Y:S02]  /*99f0*/  SYNCS.PHASECHK.TRANS64.TRYWAIT P0, [R0+URZ], R3 ;  /* 0x00000003000075a7 */ /* 0x0022a400080011ff */
[----:B--2---:R-:W-:Y:S05]  /*9a00*/  @!P0 NANOSLEEP.SYNCS 0x989680 ;  /* 0x009896800000895d */ /* 0x004fea0003900000 */
[----:B------:R-:W2:Y:S02]  /*9a10*/  @!P0 SYNCS.PHASECHK.TRANS64 P0, [R0+URZ], R3 ;  /* 0x00000003000085a7 */ /* 0x000ea400080010ff */
[----:B--2---:R-:W-:Y:S05]  /*9a20*/  @!P0 BRA `(.L_x_177) ;  /* 0xfffffffc00f08947 */ /* 0x004fea000383ffff */
[----:B------:R-:W-:Y:S05]  /*9a30*/  BRA `(.L_x_178) ;  /* 0xffffff9c00b07947 */ /* 0x000fea000383ffff */
.L_x_57:
[----:B------:R-:W-:-:S07]  /*9a40*/  MOV R0, UR5 ;  /* 0x0000000500007c02 */ /* 0x000fce0008000f00 */
.L_x_179:
[----:B-1----:R1:W2:Y:S02]  /*9a50*/  SYNCS.PHASECHK.TRANS64.TRYWAIT P0, [R0+URZ], R3 ;  /* 0x00000003000075a7 */ /* 0x0022a400080011ff */
[----:B--2---:R-:W-:Y:S05]  /*9a60*/  @!P0 NANOSLEEP.SYNCS 0x989680 ;  /* 0x009896800000895d */ /* 0x004fea0003900000 */
[----:B------:R-:W2:Y:S02]  /*9a70*/  @!P0 SYNCS.PHASECHK.TRANS64 P0, [R0+URZ], R3 ;  /* 0x00000003000085a7 */ /* 0x000ea400080010ff */
[----:B--2---:R-:W-:Y:S05]  /*9a80*/  @!P0 BRA `(.L_x_179) ;  /* 0xfffffffc00f08947 */ /* 0x004fea000383ffff */
[----:B------:R-:W-:Y:S05]  /*9a90*/  BRA `(.L_x_180) ;  /* 0xffffff9c00c07947 */ /* 0x000fea000383ffff */
.L_x_58:
[----:B------:R-:W-:-:S07]  /*9aa0*/  MOV R0, UR5 ;  /* 0x0000000500007c02 */ /* 0x000fce0008000f00 */
.L_x_181:
[----:B-1----:R1:W2:Y:S02]  /*9ab0*/  SYNCS.PHASECHK.TRANS64.TRYWAIT P0, [R0+URZ], R3 ;  /* 0x00000003000075a7 */ /* 0x0022a400080011ff */
[----:B--2---:R-:W-:Y:S05]  /*9ac0*/  @!P0 NANOSLEEP.SYNCS 0x989680 ;  /* 0x009896800000895d */ /* 0x004fea0003900000 */
[----:B------:R-:W2:Y:S02]  /*9ad0*/  @!P0 SYNCS.PHASECHK.TRANS64 P0, [R0+URZ], R3 ;  /* 0x00000003000085a7 */ /* 0x000ea400080010ff */
[----:B--2---:R-:W-:Y:S05]  /*9ae0*/  @!P0 BRA `(.L_x_181) ;  /* 0xfffffffc00f08947 */ /* 0x004fea000383ffff */
[----:B------:R-:W-:Y:S05]  /*9af0*/  BRA `(.L_x_182) ;  /* 0xffffff9c00d07947 */ /* 0x000fea000383ffff */
.L_x_59:
[----:B------:R-:W-:-:S07]  /*9b00*/  MOV R0, UR5 ;  /* 0x0000000500007c02 */ /* 0x000fce0008000f00 */
.L_x_183:
[----:B-1----:R1:W2:Y:S02]  /*9b10*/  SYNCS.PHASECHK.TRANS64.TRYWAIT P0, [R0+URZ], R3 ;  /* 0x00000003000075a7 */ /* 0x0022a400080011ff */
[----:B--2---:R-:W-:Y:S05]  /*9b20*/  @!P0 NANOSLEEP.SYNCS 0x989680 ;  /* 0x009896800000895d */ /* 0x004fea0003900000 */
[----:B------:R-:W2:Y:S02]  /*9b30*/  @!P0 SYNCS.PHASECHK.TRANS64 P0, [R0+URZ], R3 ;  /* 0x00000003000085a7 */ /* 0x000ea400080010ff */
[----:B--2---:R-:W-:Y:S05]  /*9b40*/  @!P0 BRA `(.L_x_183) ;  /* 0xfffffffc00f08947 */ /* 0x004fea000383ffff */
[----:B------:R-:W-:Y:S05]  /*9b50*/  BRA `(.L_x_184) ;  /* 0xffffff9c00e07947 */ /* 0x000fea000383ffff */
.L_x_62:
[----:B------:R-:W-:-:S07]  /*9b60*/  MOV R4, UR4 ;  /* 0x0000000400047c02 */ /* 0x000fce0008000f00 */
.L_x_185:
[----:B--2---:R2:W3:Y:S02]  /*9b70*/  SYNCS.PHASECHK.TRANS64.TRYWAIT P1, [R4+URZ+0x188], R7 ;  /* 0x00018807040075a7 */ /* 0x0044e400080211ff */
[----:B---3--:R-:W-:Y:S05]  /*9b80*/  @!P1 NANOSLEEP.SYNCS 0x989680 ;  /* 0x009896800000995d */ /* 0x008fea0003900000 */
[----:B------:R-:W3:Y:S02]  /*9b90*/  @!P1 SYNCS.PHASECHK.TRANS64 P1, [R4+URZ+0x188], R7 ;  /* 0x00018807040095a7 */ /* 0x000ee400080210ff */
[----:B---3--:R-:W-:Y:S05]  /*9ba0*/  @!P1 BRA `(.L_x_185) ;  /* 0xfffffffc00f09947 */ /* 0x008fea000383ffff */
[----:B------:R-:W-:Y:S05]  /*9bb0*/  BRA `(.L_x_186) ;  /* 0xffffffa000507947 */ /* 0x000fea000383ffff */
.L_x_63:
[----:B--2---:R-:W-:-:S07]  /*9bc0*/  MOV R4, UR4 ;  /* 0x0000000400047c02 */ /* 0x004fce0008000f00 */
.L_x_187:
[----:B--2---:R2:W3:Y:S02]  /*9bd0*/  SYNCS.PHASECHK.TRANS64.TRYWAIT P1, [R4+URZ+0x180], R5 ;  /* 0x00018005040075a7 */ /* 0x0044e400080211ff */
[----:B---3--:R-:W-:Y:S05]  /*9be0*/  @!P1 NANOSLEEP.SYNCS 0x989680 ;  /* 0x009896800000995d */ /* 0x008fea0003900000 */
[----:B------:R-:W3:Y:S02]  /*9bf0*/  @!P1 SYNCS.PHASECHK.TRANS64 P1, [R4+URZ+0x180], R5 ;  /* 0x00018005040095a7 */ /* 0x000ee400080210ff */
[----:B---3--:R-:W-:Y:S05]  /*9c00*/  @!P1 BRA `(.L_x_187) ;  /* 0xfffffffc00f09947 */ /* 0x008fea000383ffff */
[----:B------:R-:W-:Y:S05]  /*9c10*/  BRA `(.L_x_188) ;  /* 0xffffffa000587947 */ /* 0x000fea000383ffff */
.L_x_73:
[----:B--2---:R-:W-:-:S04]  /*9c20*/  MOV R5, UR5 ;  /* 0x0000000500057c02 */ /* 0x004fc80008000f00 */
[----:B------:R2:W3:Y:S03]  /*9c30*/  SYNCS.PHASECHK.TRANS64.TRYWAIT P0, [R5+URZ+0x8], R6 ;  /* 0x00000806050075a7 */ /* 0x0004e600080011ff */
[----:B---3--:R-:W-:Y:S05]  /*9c40*/  @!P0 NANOSLEEP.SYNCS 0x989680 ;  /* 0x009896800000895d */ /* 0x008fea0003900000 */
[----:B------:R-:W3:Y:S02]  /*9c50*/  @!P0 SYNCS.PHASECHK.TRANS64 P0, [R5+URZ+0x8], R6 ;  /* 0x00000806050085a7 */ /* 0x000ee400080010ff */
[----:B---3--:R-:W-:Y:S05]  /*9c60*/  @!P0 BRA `(.L_x_73) ;  /* 0xfffffffc00ec8947 */ /* 0x008fea000383ffff */
[----:B------:R-:W-:Y:S05]  /*9c70*/  BRA `(.L_x_72) ;  /* 0xffffffa400247947 */ /* 0x000fea000383ffff */
.L_x_75:
[----:B------:R-:W-:Y:S01]  /*9c80*/  BSSY B0, `(.L_x_189) ;  /* 0x0000006000007945 */ /* 0x000fe20003800000 */
[----:B------:R-:W-:-:S07]  /*9c90*/  MOV R15, 0xffffffff ;  /* 0xffffffff000f7802 */ /* 0x000fce0000000f00 */
[----:B-12--5:R-:W-:Y:S05]  /*9ca0*/  WARPSYNC.COLLECTIVE R15, `(.L_x_190) ;  /* 0x000000000f0c7348 */ /* 0x026fea0003c00000 */
[----:B------:R-:W-:Y:S02]  /*9cb0*/  ELECT P6, UR79, PT ;  /* 0x00000000004f782f */ /* 0x000fe400038c0000 */
[----:B------:R-:W-:Y:S01]  /*9cc0*/  MOV R14, UR79 ;  /* 0x0000004f000e7c02 */ /* 0x000fe20008000f00 */
[----:B-12--5:R-:W-:Y:S10]  /*9cd0*/  ENDCOLLECTIVE ;  /* 0x000000000000791b */ /* 0x026ff40003800000 */
.L_x_190:
[----:B------:R-:W-:Y:S05]  /*9ce0*/  BSYNC B0 ;  /* 0x0000000000007941 */ /* 0x000fea0003800000 */
.L_x_189:
[----:B------:R-:W-:Y:S01]  /*9cf0*/  PLOP3.LUT P0, PT, P6, PT, PT, 0x80, 0x8 ;  /* 0x000000000008781c */ /* 0x000fe2000370f070 */
[----:B------:R-:W-:-:S12]  /*9d00*/  BRA `(.L_x_191) ;  /* 0xffffffa400507947 */ /* 0x000fd8000383ffff */
.L_x_77:
[----:B--2---:R-:W-:-:S04]  /*9d10*/  MOV R3, UR5 ;  /* 0x0000000500037c02 */ /* 0x004fc80008000f00 */
[----:B------:R2:W3:Y:S03]  /*9d20*/  SYNCS.PHASECHK.TRANS64.TRYWAIT P0, [R3+URZ+0x8], R4 ;  /* 0x00000804030075a7 */ /* 0x0004e600080011ff */
[----:B---3--:R-:W-:Y:S05]  /*9d30*/  @!P0 NANOSLEEP.SYNCS 0x989680 ;  /* 0x009896800000895d */ /* 0x008fea0003900000 */
[----:B------:R-:W3:Y:S02]  /*9d40*/  @!P0 SYNCS.PHASECHK.TRANS64 P0, [R3+URZ+0x8], R4 ;  /* 0x00000804030085a7 */ /* 0x000ee400080010ff */
[----:B---3--:R-:W-:Y:S05]  /*9d50*/  @!P0 BRA `(.L_x_77) ;  /* 0xfffffffc00ec8947 */ /* 0x008fea000383ffff */
[----:B------:R-:W-:Y:S05]  /*9d60*/  BRA `(.L_x_76) ;  /* 0xffffffa400547947 */ /* 0x000fea000383ffff */
.L_x_78:
[----:B------:R-:W-:-:S07]  /*9d70*/  MOV R4, UR17 ;  /* 0x0000001100047c02 */ /* 0x000fce0008000f00 */
.L_x_192:
[----:B-1----:R1:W2:Y:S02]  /*9d80*/  SYNCS.PHASECHK.TRANS64.TRYWAIT P0, [R4+URZ+0x180], R5 ;  /* 0x00018005040075a7 */ /* 0x0022a400080011ff */
[----:B--2---:R-:W-:Y:S05]  /*9d90*/  @!P0 NANOSLEEP.SYNCS 0x989680 ;  /* 0x009896800000895d */ /* 0x004fea0003900000 */
[----:B------:R-:W2:Y:S02]  /*9da0*/  @!P0 SYNCS.PHASECHK.TRANS64 P0, [R4+URZ+0x180], R5 ;  /* 0x00018005040085a7 */ /* 0x000ea400080010ff */
[----:B--2---:R-:W-:Y:S05]  /*9db0*/  @!P0 BRA `(.L_x_192) ;  /* 0xfffffffc00f08947 */ /* 0x004fea000383ffff */
[----:B------:R-:W-:Y:S05]  /*9dc0*/  BRA `(.L_x_193) ;  /* 0xffffffa800447947 */ /* 0x000fea000383ffff */
.L_x_80:
[----:B------:R-:W-:-:S07]  /*9dd0*/  MOV R4, UR22 ;  /* 0x0000001600047c02 */ /* 0x000fce0008000f00 */
.L_x_194:
[----:B-1----:R1:W2:Y:S02]  /*9de0*/  SYNCS.PHASECHK.TRANS64.TRYWAIT P0, [R4+URZ+0x1a0], R5 ;  /* 0x0001a005040075a7 */ /* 0x0022a400080011ff */
[----:B--2---:R-:W-:Y:S05]  /*9df0*/  @!P0 NANOSLEEP.SYNCS 0x989680 ;  /* 0x009896800000895d */ /* 0x004fea0003900000 */
[----:B------:R-:W2:Y:S02]  /*9e00*/  @!P0 SYNCS.PHASECHK.TRANS64 P0, [R4+URZ+0x1a0], R5 ;  /* 0x0001a005040085a7 */ /* 0x000ea400080010ff */
[----:B--2---:R-:W-:Y:S05]  /*9e10*/  @!P0 BRA `(.L_x_194) ;  /* 0xfffffffc00f08947 */ /* 0x004fea000383ffff */
[----:B------:R-:W-:Y:S05]  /*9e20*/  BRA `(.L_x_79) ;  /* 0xffffffa800647947 */ /* 0x000fea000383ffff */
.L_x_84:
[----:B-1----:R-:W-:Y:S07]  /*9e30*/  MOV R4, UR10 ;  /* 0x0000000a00047c02 */ /* 0x002fee0008000f00 */
.L_x_195:
[----:B-1----:R1:W2:Y:S02]  /*9e40*/  SYNCS.PHASECHK.TRANS64.TRYWAIT P0, [R4+URZ], R7 ;  /* 0x00000007040075a7 */ /* 0x0022a400080011ff */
[----:B--2---:R-:W-:Y:S05]  /*9e50*/  @!P0 NANOSLEEP.SYNCS 0x989680 ;  /* 0x009896800000895d */ /* 0x004fea0003900000 */
[----:B------:R-:W2:Y:S02]  /*9e60*/  @!P0 SYNCS.PHASECHK.TRANS64 P0, [R4+URZ], R7 ;  /* 0x00000007040085a7 */ /* 0x000ea400080010ff */
[----:B--2---:R-:W-:Y:S05]  /*9e70*/  @!P0 BRA `(.L_x_195) ;  /* 0xfffffffc00f08947 */ /* 0x004fea000383ffff */
[----:B------:R-:W-:Y:S05]  /*9e80*/  BRA `(.L_x_83) ;  /* 0xffffffa800887947 */ /* 0x000fea000383ffff */
.L_x_88:
[----:B--2---:R-:W-:-:S07]  /*9e90*/  MOV R0, UR4 ;  /* 0x0000000400007c02 */ /* 0x004fce0008000f00 */
.L_x_196:
[----:B-1----:R1:W2:Y:S02]  /*9ea0*/  SYNCS.PHASECHK.TRANS64.TRYWAIT P0, [R0+URZ], R5 ;  /* 0x00000005000075a7 */ /* 0x0022a400080011ff */
[----:B--2---:R-:W-:Y:S05]  /*9eb0*/  @!P0 NANOSLEEP.SYNCS 0x989680 ;  /* 0x009896800000895d */ /* 0x004fea0003900000 */
[----:B------:R-:W2:Y:S02]  /*9ec0*/  @!P0 SYNCS.PHASECHK.TRANS64 P0, [R0+URZ], R5 ;  /* 0x00000005000085a7 */ /* 0x000ea400080010ff */
[----:B--2---:R-:W-:Y:S05]  /*9ed0*/  @!P0 BRA `(.L_x_196) ;  /* 0xfffffffc00f08947 */ /* 0x004fea000383ffff */
[----:B------:R-:W-:Y:S05]  /*9ee0*/  BRA `(.L_x_197) ;  /* 0xffffffac00607947 */ /* 0x000fea000383ffff */
.L_x_91:
[----:B------:R-:W-:-:S07]  /*9ef0*/  MOV R0, UR17 ;  /* 0x0000001100007c02 */ /* 0x000fce0008000f00 */
.L_x_198:
[----:B-1----:R1:W2:Y:S02]  /*9f00*/  SYNCS.PHASECHK.TRANS64.TRYWAIT P1, [R0+URZ+0x1b0], R5 ;  /* 0x0001b005000075a7 */ /* 0x0022a400080211ff */
[----:B--2---:R-:W-:Y:S05]  /*9f10*/  @!P1 NANOSLEEP.SYNCS 0x989680 ;  /* 0x009896800000995d */ /* 0x004fea0003900000 */
[----:B------:R-:W2:Y:S02]  /*9f20*/  @!P1 SYNCS.PHASECHK.TRANS64 P1, [R0+URZ+0x1b0], R5 ;  /* 0x0001b005000095a7 */ /* 0x000ea400080210ff */
[----:B--2---:R-:W-:Y:S05]  /*9f30*/  @!P1 BRA `(.L_x_198) ;  /* 0xfffffffc00f09947 */ /* 0x004fea000383ffff */
[----:B------:R-:W-:Y:S05]  /*9f40*/  BRA `(.L_x_199) ;  /* 0xffffffac00ac7947 */ /* 0x000fea000383ffff */
.L_x_96:
[----:B------:R-:W-:Y:S07]  /*9f50*/  MOV R0, UR24 ;  /* 0x0000001800007c02 */ /* 0x000fee0008000f00 */
.L_x_200:
[----:B---3--:R3:W4:Y:S02]  /*9f60*/  SYNCS.PHASECHK.TRANS64.TRYWAIT P0, [R0+URZ+0x180], R5 ;  /* 0x00018005000075a7 */ /* 0x00872400080011ff */
[----:B----4-:R-:W-:Y:S05]  /*9f70*/  @!P0 NANOSLEEP.SYNCS 0x989680 ;  /* 0x009896800000895d */ /* 0x010fea0003900000 */
[----:B------:R-:W4:Y:S02]  /*9f80*/  @!P0 SYNCS.PHASECHK.TRANS64 P0, [R0+URZ+0x180], R5 ;  /* 0x00018005000085a7 */ /* 0x000f2400080010ff */
[----:B----4-:R-:W-:Y:S05]  /*9f90*/  @!P0 BRA `(.L_x_200) ;  /* 0xfffffffc00f08947 */ /* 0x010fea000383ffff */
[----:B------:R-:W-:Y:S05]  /*9fa0*/  BRA `(.L_x_201) ;  /* 0xffffffb000ec7947 */ /* 0x000fea000383ffff */
.L_x_99:
[----:B------:R-:W-:Y:S07]  /*9fb0*/  MOV R0, UR24 ;  /* 0x0000001800007c02 */ /* 0x000fee0008000f00 */
.L_x_202:
[----:B---3--:R3:W4:Y:S02]  /*9fc0*/  SYNCS.PHASECHK.TRANS64.TRYWAIT P2, [R0+URZ+0x178], R9 ;  /* 0x00017809000075a7 */ /* 0x00872400080411ff */
[----:B----4-:R-:W-:Y:S05]  /*9fd0*/  @!P2 NANOSLEEP.SYNCS 0x989680 ;  /* 0x009896800000a95d */ /* 0x010fea0003900000 */
[----:B------:R-:W4:Y:S02]  /*9fe0*/  @!P2 SYNCS.PHASECHK.TRANS64 P2, [R0+URZ+0x178], R9 ;  /* 0x000178090000a5a7 */ /* 0x000f2400080410ff */
[----:B----4-:R-:W-:Y:S05]  /*9ff0*/  @!P2 BRA `(.L_x_202) ;  /* 0xfffffffc00f0a947 */ /* 0x010fea000383ffff */
[----:B------:R-:W-:Y:S05]  /*a000*/  BRA `(.L_x_98) ;  /* 0xffffffb8004c7947 */ /* 0x000fea000383ffff */
.L_x_102:
[----:B------:R-:W-:Y:S07]  /*a010*/  MOV R2, UR7 ;  /* 0x0000000700027c02 */ /* 0x000fee0008000f00 */
.L_x_203:
[----:B-1----:R1:W3:Y:S02]  /*a020*/  SYNCS.PHASECHK.TRANS64.TRYWAIT P1, [R2+URZ+0x158], R9 ;  /* 0x00015809020075a7 */ /* 0x0022e400080211ff */
[----:B---3--:R-:W-:Y:S05]  /*a030*/  @!P1 NANOSLEEP.SYNCS 0x989680 ;  /* 0x009896800000995d */ /* 0x008fea0003900000 */
[----:B------:R-:W3:Y:S02]  /*a040*/  @!P1 SYNCS.PHASECHK.TRANS64 P1, [R2+URZ+0x158], R9 ;  /* 0x00015809020095a7 */ /* 0x000ee400080210ff */
[----:B---3--:R-:W-:Y:S05]  /*a050*/  @!P1 BRA `(.L_x_203) ;  /* 0xfffffffc00f09947 */ /* 0x008fea000383ffff */
[----:B------:R-:W-:Y:S05]  /*a060*/  BRA `(.L_x_204) ;  /* 0xffffffbc00087947 */ /* 0x000fea000383ffff */
.L_x_103:
[----:B------:R-:W-:Y:S07]  /*a070*/  MOV R0, UR4 ;  /* 0x0000000400007c02 */ /* 0x000fee0008000f00 */
.L_x_205:
[----:B-1----:R1:W3:Y:S02]  /*a080*/  SYNCS.PHASECHK.TRANS64.TRYWAIT P0, [R0+URZ+0x158], R9 ;  /* 0x00015809000075a7 */ /* 0x0022e400080011ff */
[----:B---3--:R-:W-:Y:S05]  /*a090*/  @!P0 NANOSLEEP.SYNCS 0x989680 ;  /* 0x009896800000895d */ /* 0x008fea0003900000 */
[----:B------:R-:W3:Y:S02]  /*a0a0*/  @!P0 SYNCS.PHASECHK.TRANS64 P0, [R0+URZ+0x158], R9 ;  /* 0x00015809000085a7 */ /* 0x000ee400080010ff */
[----:B---3--:R-:W-:Y:S05]  /*a0b0*/  @!P0 BRA `(.L_x_205) ;  /* 0xfffffffc00f08947 */ /* 0x008fea000383ffff */
[----:B------:R-:W-:Y:S05]  /*a0c0*/  BRA `(.L_x_206) ;  /* 0xffffffbc00787947 */ /* 0x000fea000383ffff */
.L_x_105:
[----:B------:R-:W-:-:S07]  /*a0d0*/  MOV R0, UR4 ;  /* 0x0000000400007c02 */ /* 0x000fce0008000f00 */
.L_x_207:
[----:B-1----:R1:W3:Y:S02]  /*a0e0*/  SYNCS.PHASECHK.TRANS64.TRYWAIT P0, [R0+URZ], R3 ;  /* 0x00000003000075a7 */ /* 0x0022e400080011ff */
[----:B---3--:R-:W-:Y:S05]  /*a0f0*/  @!P0 NANOSLEEP.SYNCS 0x989680 ;  /* 0x009896800000895d */ /* 0x008fea0003900000 */
[----:B------:R-:W3:Y:S02]  /*a100*/  @!P0 SYNCS.PHASECHK.TRANS64 P0, [R0+URZ], R3 ;  /* 0x00000003000085a7 */ /* 0x000ee400080010ff */
[----:B---3--:R-:W-:Y:S05]  /*a110*/  @!P0 BRA `(.L_x_207) ;  /* 0xfffffffc00f08947 */ /* 0x008fea000383ffff */
[----:B------:R-:W-:Y:S05]  /*a120*/  BRA `(.L_x_208) ;  /* 0xffffffc000047947 */ /* 0x000fea000383ffff */
.L_x_106:
[----:B------:R-:W-:-:S07]  /*a130*/  MOV R0, UR5 ;  /* 0x0000000500007c02 */ /* 0x000fce0008000f00 */
.L_x_209:
[----:B-1----:R1:W3:Y:S02]  /*a140*/  SYNCS.PHASECHK.TRANS64.TRYWAIT P0, [R0+URZ], R3 ;  /* 0x00000003000075a7 */ /* 0x0022e400080011ff */
[----:B---3--:R-:W-:Y:S05]  /*a150*/  @!P0 NANOSLEEP.SYNCS 0x989680 ;  /* 0x009896800000895d */ /* 0x008fea0003900000 */
[----:B------:R-:W3:Y:S02]  /*a160*/  @!P0 SYNCS.PHASECHK.TRANS64 P0, [R0+URZ], R3 ;  /* 0x00000003000085a7 */ /* 0x000ee400080010ff */
[----:B---3--:R-:W-:Y:S05]  /*a170*/  @!P0 BRA `(.L_x_209) ;  /* 0xfffffffc00f08947 */ /* 0x008fea000383ffff */
[----:B------:R-:W-:Y:S05]  /*a180*/  BRA `(.L_x_210) ;  /* 0xffffffc000107947 */ /* 0x000fea000383ffff */
.L_x_108:
[----:B------:R-:W-:Y:S07]  /*a190*/  MOV R0, UR50 ;  /* 0x0000003200007c02 */ /* 0x000fee0008000f00 */
.L_x_211:
[----:B-1----:R1:W2:Y:S02]  /*a1a0*/  SYNCS.PHASECHK.TRANS64.TRYWAIT P0, [R0+URZ+0x180], R3 ;  /* 0x00018003000075a7 */ /* 0x0022a400080011ff */
[----:B--2---:R-:W-:Y:S05]  /*a1b0*/  @!P0 NANOSLEEP.SYNCS 0x989680 ;  /* 0x009896800000895d */ /* 0x004fea0003900000 */
[----:B------:R-:W2:Y:S02]  /*a1c0*/  @!P0 SYNCS.PHASECHK.TRANS64 P0, [R0+URZ+0x180], R3 ;  /* 0x00018003000085a7 */ /* 0x000ea400080010ff */
[----:B--2---:R-:W-:Y:S05]  /*a1d0*/  @!P0 BRA `(.L_x_211) ;  /* 0xfffffffc00f08947 */ /* 0x004fea000383ffff */
[----:B------:R-:W-:Y:S05]  /*a1e0*/  BRA `(.L_x_212) ;  /* 0xffffffc000f87947 */ /* 0x000fea000383ffff */
.L_x_118:
[----:B-1----:R1:W2:Y:S02]  /*a1f0*/  SYNCS.PHASECHK.TRANS64.TRYWAIT P1, [R0+URZ+0x140], R5 ;  /* 0x00014005000075a7 */ /* 0x0022a400080211ff */
[----:B--2---:R-:W-:Y:S05]  /*a200*/  @!P1 NANOSLEEP.SYNCS 0x989680 ;  /* 0x009896800000995d */ /* 0x004fea0003900000 */
[----:B------:R-:W2:Y:S02]  /*a210*/  @!P1 SYNCS.PHASECHK.TRANS64 P1, [R0+URZ+0x140], R5 ;  /* 0x00014005000095a7 */ /* 0x000ea400080210ff */
[----:B--2---:R-:W-:Y:S05]  /*a220*/  @!P1 BRA `(.L_x_118) ;  /* 0xfffffffc00f09947 */ /* 0x004fea000383ffff */
[----:B------:R-:W-:Y:S05]  /*a230*/  BRA `(.L_x_117) ;  /* 0xffffffd4000c7947 */ /* 0x000fea000383ffff */
.L_x_120:
[----:B-1----:R1:W3:Y:S02]  /*a240*/  SYNCS.PHASECHK.TRANS64.TRYWAIT P0, [R108+URZ+0x190], R3 ;  /* 0x000190036c0075a7 */ /* 0x0022e400080011ff */
[----:B---3--:R-:W-:Y:S05]  /*a250*/  @!P0 NANOSLEEP.SYNCS 0x989680 ;  /* 0x009896800000895d */ /* 0x008fea0003900000 */
[----:B------:R-:W3:Y:S02]  /*a260*/  @!P0 SYNCS.PHASECHK.TRANS64 P0, [R108+URZ+0x190], R3 ;  /* 0x000190036c0085a7 */ /* 0x000ee400080010ff */
[----:B---3--:R-:W-:Y:S05]  /*a270*/  @!P0 BRA `(.L_x_120) ;  /* 0xfffffffc00f08947 */ /* 0x008fea000383ffff */
[----:B------:R-:W-:Y:S05]  /*a280*/  BRA `(.L_x_119) ;  /* 0xffffffd400447947 */ /* 0x000fea000383ffff */
.L_x_131:
[----:B---3--:R3:W4:Y:S02]  /*a290*/  SYNCS.PHASECHK.TRANS64.TRYWAIT P0, [R3+URZ+0x140], R46 ;  /* 0x0001402e030075a7 */ /* 0x00872400080011ff */
[----:B----4-:R-:W-:Y:S05]  /*a2a0*/  @!P0 NANOSLEEP.SYNCS 0x989680 ;  /* 0x009896800000895d */ /* 0x010fea0003900000 */
[----:B------:R-:W4:Y:S02]  /*a2b0*/  @!P0 SYNCS.PHASECHK.TRANS64 P0, [R3+URZ+0x140], R46 ;  /* 0x0001402e030085a7 */ /* 0x000f2400080010ff */
[----:B----4-:R-:W-:Y:S05]  /*a2c0*/  @!P0 BRA `(.L_x_131) ;  /* 0xfffffffc00f08947 */ /* 0x010fea000383ffff */
[----:B------:R-:W-:Y:S05]  /*a2d0*/  BRA `(.L_x_130) ;  /* 0xffffffe0003c7947 */ /* 0x000fea000383ffff */
        .weak           $__internal_0_$__cuda_sm10x_tcgen05_guardrail_trap_col_being_dealloced_not_returned_by_alloc
        .type           $__internal_0_$__cuda_sm10x_tcgen05_guardrail_trap_col_being_dealloced_not_returned_by_alloc,@function
        .size           $__internal_0_$__cuda_sm10x_tcgen05_guardrail_trap_col_being_dealloced_not_returned_by_alloc,($__internal_1_$__cuda_sm10x_tcgen05_guardrail_trap_phase_invalid_during_alloc - $__internal_0_$__cuda_sm10x_tcgen05_guardrail_trap_col_being_dealloced_not_returned_by_alloc)
$__internal_0_$__cuda_sm10x_tcgen05_guardrail_trap_col_being_dealloced_not_returned_by_alloc:
[----:B------:R-:W-:Y:S05]  /*a2e0*/  BPT.TRAP 0x1 ;  /* 0x000000040000795c */ /* 0x000fea0000300000 */
[----:B------:R-:W-:-:S04]  /*a2f0*/  HFMA2 R3, -RZ, RZ, 0, 0 ;  /* 0x00000000ff037431 */ /* 0x000fc800000001ff */
[----:B------:R-:W-:Y:S05]  /*a300*/  RET.REL.NODEC R2 `(_ZN7cutlass13device_kernelINS_4conv6kernel13ConvUniversalINS1_16ConvProblemShapeILNS1_8OperatorE0ELi3EEENS1_10collective14CollectiveConvINS1_47MainloopSm100TmaUmmaWarpSpecializedImplicitGemmILS5_0ELi20ELi3ELi1ELi2EN4cute5tupleIJNSA_1CILi2EEENSC_ILi1EEESE_EEEEENSB_IJNSC_ILi256EEENSC_ILi64EEENSB_IJNSC_ILi32EEEEEEEEENS_6half_tESM_NSA_8TiledMMAINSA_8MMA_AtomIJNSA_26SM100_MMA_F16BF16_2x1SM_SSISM_SM_fLi256ELi64ELNSA_4UMMA5MajorE0ELSR_0ELNSQ_7ScaleInE0ELSS_0EEEEEENSA_6LayoutINSB_IJSE_SE_SE_EEENSB_IJNSC_ILi0EEESX_SX_EEEEENSB_IJNSA_10UnderscoreES10_S10_EEEEENS7_6detail27Sm100ImplicitGemmTileTraitsINSA_25SM100_TMA_2SM_LOAD_IM2COLENSA_14ComposedLayoutINSA_7SwizzleILi2ELi4ELi3EEENSA_18smem_ptr_flag_bitsILi16EEENSV_INSB_IJNSC_ILi8EEESJ_EEENSB_IJSJ_SE_EEEEEEEvEENS14_INSA_18SM100_TMA_2SM_LOADES1F_vEEEENS_8epilogue10collective18CollectiveEpilogueINS1K_23Sm100TmaWarpSpecializedILi3ELi2ELi32ELb1ELb0EEEJNSB_IJNSC_ILi128EEESI_SK_EEENSB_IJNSV_IS1P_SE_EENSV_ISJ_SE_EEEEESM_NSB_IJNSB_IJllllEEESE_SX_EEESM_S1V_NS1K_6fusion15FusionCallbacksIS1O_NS1W_17LinearCombinationISM_fSM_fLNS_15FloatRoundStyleE2EEES1Q_S1T_JEEENSA_5SM1004TMEM4LOAD26SM100_TMEM_LOAD_32dp32b32xENSA_20SM90_TMA_LOAD_IM2COLES1F_NSA_39AutoVectorizingCopyWithAssumedAlignmentILi128EEENSA_21SM90_TMA_STORE_IM2COLES1F_S28_S28_EEEvvEEEEvNT_6ParamsE) ;  /* 0xffffff5c023c7950 */ /* 0x000fea0003c3ffff */
        .weak           $__internal_1_$__cuda_sm10x_tcgen05_guardrail_trap_phase_invalid_during_alloc
        .type           $__internal_1_$__cuda_sm10x_tcgen05_guardrail_trap_phase_invalid_during_alloc,@function
        .size           $__internal_1_$__cuda_sm10x_tcgen05_guardrail_trap_phase_invalid_during_alloc,($__internal_2_$__cuda_sm10x_tcgen05_guardrail_trap_unallocated_columns_being_dealloced - $__internal_1_$__cuda_sm10x_tcgen05_guardrail_trap_phase_invalid_during_alloc)
$__internal_1_$__cuda_sm10x_tcgen05_guardrail_trap_phase_invalid_during_alloc:
[----:B------:R-:W-:Y:S05]  /*a310*/  BPT.TRAP 0x1 ;  /* 0x000000040000795c */ /* 0x000fea0000300000 */
[----:B------:R-:W-:-:S04]  /*a320*/  MOV R5, 0x0 ;  /* 0x0000000000057802 */ /* 0x000fc80000000f00 */
[----:B------:R-:W-:Y:S05]  /*a330*/  RET.REL.NODEC R4 `(_ZN7cutlass13device_kernelINS_4conv6kernel13ConvUniversalINS1_16ConvProblemShapeILNS1_8OperatorE0ELi3EEENS1_10collective14CollectiveConvINS1_47MainloopSm100TmaUmmaWarpSpecializedImplicitGemmILS5_0ELi20ELi3ELi1ELi2EN4cute5tupleIJNSA_1CILi2EEENSC_ILi1EEESE_EEEEENSB_IJNSC_ILi256EEENSC_ILi64EEENSB_IJNSC_ILi32EEEEEEEEENS_6half_tESM_NSA_8TiledMMAINSA_8MMA_AtomIJNSA_26SM100_MMA_F16BF16_2x1SM_SSISM_SM_fLi256ELi64ELNSA_4UMMA5MajorE0ELSR_0ELNSQ_7ScaleInE0ELSS_0EEEEEENSA_6LayoutINSB_IJSE_SE_SE_EEENSB_IJNSC_ILi0EEESX_SX_EEEEENSB_IJNSA_10UnderscoreES10_S10_EEEEENS7_6detail27Sm100ImplicitGemmTileTraitsINSA_25SM100_TMA_2SM_LOAD_IM2COLENSA_14ComposedLayoutINSA_7SwizzleILi2ELi4ELi3EEENSA_18smem_ptr_flag_bitsILi16EEENSV_INSB_IJNSC_ILi8EEESJ_EEENSB_IJSJ_SE_EEEEEEEvEENS14_INSA_18SM100_TMA_2SM_LOADES1F_vEEEENS_8epilogue10collective18CollectiveEpilogueINS1K_23Sm100TmaWarpSpecializedILi3ELi2ELi32ELb1ELb0EEEJNSB_IJNSC_ILi128EEESI_SK_EEENSB_IJNSV_IS1P_SE_EENSV_ISJ_SE_EEEEESM_NSB_IJNSB_IJllllEEESE_SX_EEESM_S1V_NS1K_6fusion15FusionCallbacksIS1O_NS1W_17LinearCombinationISM_fSM_fLNS_15FloatRoundStyleE2EEES1Q_S1T_JEEENSA_5SM1004TMEM4LOAD26SM100_TMEM_LOAD_32dp32b32xENSA_20SM90_TMA_LOAD_IM2COLES1F_NSA_39AutoVectorizingCopyWithAssumedAlignmentILi128EEENSA_21SM90_TMA_STORE_IM2COLES1F_S28_S28_EEEvvEEEEvNT_6ParamsE) ;  /* 0xffffff5c04307950 */ /* 0x000fea0003c3ffff */
        .weak           $__internal_2_$__cuda_sm10x_tcgen05_guardrail_trap_unallocated_columns_being_dealloced
        .type           $__internal_2_$__cuda_sm10x_tcgen05_guardrail_trap_unallocated_columns_being_dealloced,@function
        .size           $__internal_2_$__cuda_sm10x_tcgen05_guardrail_trap_unallocated_columns_being_dealloced,(.L_x_214 - $__internal_2_$__cuda_sm10x_tcgen05_guardrail_trap_unallocated_columns_being_dealloced)
$__internal_2_$__cuda_sm10x_tcgen05_guardrail_trap_unallocated_columns_being_dealloced:
[----:B------:R-:W-:Y:S05]  /*a340*/  BPT.TRAP 0x1 ;  /* 0x000000040000795c */ /* 0x000fea0000300000 */
[----:B------:R-:W-:-:S04]  /*a350*/  HFMA2 R3, -RZ, RZ, 0, 0 ;  /* 0x00000000ff037431 */ /* 0x000fc800000001ff */
[----:B------:R-:W-:Y:S05]  /*a360*/  RET.REL.NODEC R2 `(_ZN7cutlass13device_kernelINS_4conv6kernel13ConvUniversalINS1_16ConvProblemShapeILNS1_8OperatorE0ELi3EEENS1_10collective14CollectiveConvINS1_47MainloopSm100TmaUmmaWarpSpecializedImplicitGemmILS5_0ELi20ELi3ELi1ELi2EN4cute5tupleIJNSA_1CILi2EEENSC_ILi1EEESE_EEEEENSB_IJNSC_ILi256EEENSC_ILi64EEENSB_IJNSC_ILi32EEEEEEEEENS_6half_tESM_NSA_8TiledMMAINSA_8MMA_AtomIJNSA_26SM100_MMA_F16BF16_2x1SM_SSISM_SM_fLi256ELi64ELNSA_4UMMA5MajorE0ELSR_0ELNSQ_7ScaleInE0ELSS_0EEEEEENSA_6LayoutINSB_IJSE_SE_SE_EEENSB_IJNSC_ILi0EEESX_SX_EEEEENSB_IJNSA_10UnderscoreES10_S10_EEEEENS7_6detail27Sm100ImplicitGemmTileTraitsINSA_25SM100_TMA_2SM_LOAD_IM2COLENSA_14ComposedLayoutINSA_7SwizzleILi2ELi4ELi3EEENSA_18smem_ptr_flag_bitsILi16EEENSV_INSB_IJNSC_ILi8EEESJ_EEENSB_IJSJ_SE_EEEEEEEvEENS14_INSA_18SM100_TMA_2SM_LOADES1F_vEEEENS_8epilogue10collective18CollectiveEpilogueINS1K_23Sm100TmaWarpSpecializedILi3ELi2ELi32ELb1ELb0EEEJNSB_IJNSC_ILi128EEESI_SK_EEENSB_IJNSV_IS1P_SE_EENSV_ISJ_SE_EEEEESM_NSB_IJNSB_IJllllEEESE_SX_EEESM_S1V_NS1K_6fusion15FusionCallbacksIS1O_NS1W_17LinearCombinationISM_fSM_fLNS_15FloatRoundStyleE2EEES1Q_S1T_JEEENSA_5SM1004TMEM4LOAD26SM100_TMEM_LOAD_32dp32b32xENSA_20SM90_TMA_LOAD_IM2COLES1F_NSA_39AutoVectorizingCopyWithAssumedAlignmentILi128EEENSA_21SM90_TMA_STORE_IM2COLES1F_S28_S28_EEEvvEEEEvNT_6ParamsE) ;  /* 0xffffff5c02247950 */ /* 0x000fea0003c3ffff */
.L_x_213:
[----:B------:R-:W-:-:S00]  /*a370*/  BRA `(.L_x_213) ;  /* 0xfffffffc00fc7947 */ /* 0x000fc0000383ffff */
[----:B------:R-:W-:-:S00]  /*a380*/  NOP ;  /* 0x0000000000007918 */ /* 0x000fc00000000000 */
[----:B------:R-:W-:-:S00]  /*a390*/  NOP ;  /* 0x0000000000007918 */ /* 0x000fc00000000000 */
[----:B------:R-:W-:-:S00]  /*a3a0*/  NOP ;  /* 0x0000000000007918 */ /* 0x000fc00000000000 */
[----:B------:R-:W-:-:S00]  /*a3b0*/  NOP ;  /* 0x0000000000007918 */ /* 0x000fc00000000000 */
[----:B------:R-:W-:-:S00]  /*a3c0*/  NOP ;  /* 0x0000000000007918 */ /* 0x000fc00000000000 */
[----:B------:R-:W-:-:S00]  /*a3d0*/  NOP ;  /* 0x0000000000007918 */ /* 0x000fc00000000000 */
[----:B------:R-:W-:-:S00]  /*a3e0*/  NOP ;  /* 0x0000000000007918 */ /* 0x000fc00000000000 */
[----:B------:R-:W-:-:S00]  /*a3f0*/  NOP ;  /* 0x0000000000007918 */ /* 0x000fc00000000000 */
.L_x_214:


//--------------------- .nv.global.init           --------------------------
	.section	.nv.global.init,"aw",@progbits
.nv.global.init:
	.type		$str$29,@object
	.size		$str$29,($str$30 - $str$29)
$str$29:
        /*0000*/ 	.byte	0x28, 0x61, 0x64, 0x64, 0x72, 0x65, 0x73, 0x73, 0x20, 0x26, 0x20, 0x6d, 0x61, 0x73, 0x6b, 0x29
        /*0010*/ 	.byte	0x20, 0x3d, 0x3d, 0x20, 0x30, 0x00
	.type		$str$30,@object
	.size		$str$30,($str$28 - $str$30)
$str$30:
        /*0016*/ 	.byte	0x2f, 0x74, 0x6d, 0x70, 0x2f, 0x63, 0x75, 0x74, 0x6c, 0x61, 0x73, 0x73, 0x5f, 0x73, 0x77, 0x65
        /*0026*/ 	.byte	0x65, 0x70, 0x5f, 0x73, 0x72, 0x63, 0x2f, 0x69, 0x6e, 0x63, 0x6c, 0x75, 0x64, 0x65, 0x2f, 0x63
        /*0036*/ 	.byte	0x75, 0x74, 0x65, 0x2f, 0x70, 0x6f, 0x69, 0x6e, 0x74, 0x65, 0x72, 0x5f, 0x66, 0x6c, 0x61, 0x67
        /*0046*/ 	.byte	0x67, 0x65, 0x64, 0x2e, 0x68, 0x70, 0x70, 0x00
	.type		$str$28,@object
	.size		$str$28,($str$27 - $str$28)
$str$28:
        /*004e*/ 	.byte	0x2f, 0x74, 0x6d, 0x70, 0x2f, 0x63, 0x75, 0x74, 0x6c, 0x61, 0x73, 0x73, 0x5f, 0x73, 0x77, 0x65
        /*005e*/ 	.byte	0x65, 0x70, 0x5f, 0x73, 0x72, 0x63, 0x2f, 0x69, 0x6e, 0x63, 0x6c, 0x75, 0x64, 0x65, 0x2f, 0x63
        /*006e*/ 	.byte	0x75, 0x74, 0x65, 0x2f, 0x61, 0x74, 0x6f, 0x6d, 0x2f, 0x63, 0x6f, 0x70, 0x79, 0x5f, 0x74, 0x72
        /*007e*/ 	.byte	0x61, 0x69, 0x74, 0x73, 0x5f, 0x73, 0x6d, 0x31, 0x30, 0x30, 0x2e, 0x68, 0x70, 0x70, 0x00
	.type		$str$27,@object
	.size		$str$27,(__unnamed_1 - $str$27)
$str$27:
        /*008d*/ 	.byte	0x28, 0x28, 0x75, 0x69, 0x6e, 0x74, 0x33, 0x32, 0x5f, 0x74, 0x28, 0x74, 0x68, 0x72, 0x65, 0x61
        /*009d*/ 	.byte	0x64, 0x49, 0x64, 0x78, 0x2e, 0x78, 0x29, 0x20, 0x2f, 0x20, 0x33, 0x32, 0x29, 0x20, 0x25, 0x20
        /*00ad*/ 	.byte	0x34, 0x29, 0x20, 0x3d, 0x3d, 0x20, 0x28, 0x28, 0x28, 0x74, 0x6d, 0x65, 0x6d, 0x5f, 0x61, 0x64
        /*00bd*/ 	.byte	0x64, 0x72, 0x20, 0x3e, 0x3e, 0x20, 0x31, 0x36, 0x29, 0x20, 0x2f, 0x20, 0x33, 0x32, 0x29, 0x20
        /*00cd*/ 	.byte	0x25, 0x20, 0x34, 0x29, 0x00
	.type		__unnamed_1,@object
	.size		__unnamed_1,(__unnamed_2 - __unnamed_1)
__unnamed_1:
        /*00d2*/ 	.byte	0x61, 0x75, 0x74, 0x6f, 0x20, 0x63, 0x75, 0x74, 0x65, 0x3a, 0x3a, 0x61, 0x73, 0x5f, 0x70, 0x6f
        /* <DEDUP_REMOVED lines=24> */
        /*0262*/ 	.byte	0x3e, 0x3e, 0x3e, 0x3e, 0x5d, 0x00
	.type		__unnamed_2,@object
	.size		__unnamed_2,(.L_2 - __unnamed_2)
__unnamed_2:
        /* <DEDUP_REMOVED lines=42> */
        /*0508*/ 	.byte	0x3e, 0x3e, 0x5d, 0x00
.L_2:


//--------------------- .nv.shared._ZN7cutlass13device_kernelINS_4conv6kernel13ConvUniversalINS1_16ConvProblemShapeILNS1_8OperatorE0ELi3EEENS1_10collective14CollectiveConvINS1_47MainloopSm100TmaUmmaWarpSpecializedImplicitGemmILS5_0ELi20ELi3ELi1ELi2EN4cute5tupleIJNSA_1CILi2EEENSC_ILi1EEESE_EEEEENSB_IJNSC_ILi256EEENSC_ILi64EEENSB_IJNSC_ILi32EEEEEEEEENS_6half_tESM_NSA_8TiledMMAINSA_8MMA_AtomIJNSA_26SM100_MMA_F16BF16_2x1SM_SSISM_SM_fLi256ELi64ELNSA_4UMMA5MajorE0ELSR_0ELNSQ_7ScaleInE0ELSS_0EEEEEENSA_6LayoutINSB_IJSE_SE_SE_EEENSB_IJNSC_ILi0EEESX_SX_EEEEENSB_IJNSA_10UnderscoreES10_S10_EEEEENS7_6detail27Sm100ImplicitGemmTileTraitsINSA_25SM100_TMA_2SM_LOAD_IM2COLENSA_14ComposedLayoutINSA_7SwizzleILi2ELi4ELi3EEENSA_18smem_ptr_flag_bitsILi16EEENSV_INSB_IJNSC_ILi8EEESJ_EEENSB_IJSJ_SE_EEEEEEEvEENS14_INSA_18SM100_TMA_2SM_LOADES1F_vEEEENS_8epilogue10collective18CollectiveEpilogueINS1K_23Sm100TmaWarpSpecializedILi3ELi2ELi32ELb1ELb0EEEJNSB_IJNSC_ILi128EEESI_SK_EEENSB_IJNSV_IS1P_SE_EENSV_ISJ_SE_EEEEESM_NSB_IJNSB_IJllllEEESE_SX_EEESM_S1V_NS1K_6fusion15FusionCallbacksIS1O_NS1W_17LinearCombinationISM_fSM_fLNS_15FloatRoundStyleE2EEES1Q_S1T_JEEENSA_5SM1004TMEM4LOAD26SM100_TMEM_LOAD_32dp32b32xENSA_20SM90_TMA_LOAD_IM2COLES1F_NSA_39AutoVectorizingCopyWithAssumedAlignmentILi128EEENSA_21SM90_TMA_STORE_IM2COLES1F_S28_S28_EEEvvEEEEvNT_6ParamsE --------------------------
	.section	.nv.shared._ZN7cutlass13device_kernelINS_4conv6kernel13ConvUniversalINS1_16ConvProblemShapeILNS1_8OperatorE0ELi3EEENS1_10collective14CollectiveConvINS1_47MainloopSm100TmaUmmaWarpSpecializedImplicitGemmILS5_0ELi20ELi3ELi1ELi2EN4cute5tupleIJNSA_1CILi2EEENSC_ILi1EEESE_EEEEENSB_IJNSC_ILi256EEENSC_ILi64EEENSB_IJNSC_ILi32EEEEEEEEENS_6half_tESM_NSA_8TiledMMAINSA_8MMA_AtomIJNSA_26SM100_MMA_F16BF16_2x1SM_SSISM_SM_fLi256ELi64ELNSA_4UMMA5MajorE0ELSR_0ELNSQ_7ScaleInE0ELSS_0EEEEEENSA_6LayoutINSB_IJSE_SE_SE_EEENSB_IJNSC_ILi0EEESX_SX_EEEEENSB_IJNSA_10UnderscoreES10_S10_EEEEENS7_6detail27Sm100ImplicitGemmTileTraitsINSA_25SM100_TMA_2SM_LOAD_IM2COLENSA_14ComposedLayoutINSA_7SwizzleILi2ELi4ELi3EEENSA_18smem_ptr_flag_bitsILi16EEENSV_INSB_IJNSC_ILi8EEESJ_EEENSB_IJSJ_SE_EEEEEEEvEENS14_INSA_18SM100_TMA_2SM_LOADES1F_vEEEENS_8epilogue10collective18CollectiveEpilogueINS1K_23Sm100TmaWarpSpecializedILi3ELi2ELi32ELb1ELb0EEEJNSB_IJNSC_ILi128EEESI_SK_EEENSB_IJNSV_IS1P_SE_EENSV_ISJ_SE_EEEEESM_NSB_IJNSB_IJllllEEESE_SX_EEESM_S1V_NS1K_6fusion15FusionCallbacksIS1O_NS1W_17LinearCombinationISM_fSM_fLNS_15FloatRoundStyleE2EEES1Q_S1T_JEEENSA_5SM1004TMEM4LOAD26SM100_TMEM_LOAD_32dp32b32xENSA_20SM90_TMA_LOAD_IM2COLES1F_NSA_39AutoVectorizingCopyWithAssumedAlignmentILi128EEENSA_21SM90_TMA_STORE_IM2COLES1F_S28_S28_EEEvvEEEEvNT_6ParamsE,"aw",@nobits
	.sectionflags	@""
	.align	16
	.zero		1024


//--------------------- .nv.shared.reserved.0     --------------------------
	.section	.nv.shared.reserved.0,"aw",@nobits
	.weak		__nv_reservedSMEM_offset_0_alias
	.size		__nv_reservedSMEM_offset_0_alias, 0, 64
	.other		__nv_reservedSMEM_offset_0_alias,@"STO_CUDA_RESERVED_SHARED STV_DEFAULT"
__nv_reservedSMEM_offset_0_alias:
	.zero		0
.nv.shared.reserved.0:
	.zero		64
	.weak		__nv_reservedSMEM_tcgen05_partition
	.type		__nv_reservedSMEM_tcgen05_partition,@object
	.size		__nv_reservedSMEM_tcgen05_partition,(.L_0 - __nv_reservedSMEM_tcgen05_partition)
__nv_reservedSMEM_tcgen05_partition:
	.zero		32
.L_0:


//--------------------- .nv.global                --------------------------
	.section	.nv.global,"aw",@nobits
.nv.global:
	.type		_ZN39_INTERNAL_60f2e177_4_k_cu_dab78595_26014cute1_E,@object
	.size		_ZN39_INTERNAL_60f2e177_4_k_cu_dab78595_26014cute1_E,(_ZN39_INTERNAL_60f2e177_4_k_cu_dab78595_26014cuda3std3__45__cpo6cbeginE - _ZN39_INTERNAL_60f2e177_4_k_cu_dab78595_26014cute1_E)
_ZN39_INTERNAL_60f2e177_4_k_cu_dab78595_26014cute1_E:
	.zero		1
	.type		_ZN39_INTERNAL_60f2e177_4_k_cu_dab78595_26014cuda3std3__45__cpo6cbeginE,@object
	.size		_ZN39_INTERNAL_60f2e177_4_k_cu_dab78595_26014cuda3std3__45__cpo6cbeginE,(_ZN39_INTERNAL_60f2e177_4_k_cu_dab78595_26014cuda3std3__48in_placeE - _ZN39_INTERNAL_60f2e177_4_k_cu_dab78595_26014cuda3std3__45__cpo6cbeginE)
_ZN39_INTERNAL_60f2e177_4_k_cu_dab78595_26014cuda3std3__45__cpo6cbeginE:
	.zero		1
	.type		_ZN39_INTERNAL_60f2e177_4_k_cu_dab78595_26014cuda3std3__48in_placeE,@object
	.size		_ZN39_INTERNAL_60f2e177_4_k_cu_dab78595_26014cuda3std3__48in_placeE,(_ZN39_INTERNAL_60f2e177_4_k_cu_dab78595_26014cuda3std6ranges3__45__cpo9iter_moveE - _ZN39_INTERNAL_60f2e177_4_k_cu_dab78595_26014cuda3std3__48in_placeE)
_ZN39_INTERNAL_60f2e177_4_k_cu_dab78595_26014cuda3std3__48in_placeE:
	.zero		1
	.type		_ZN39_INTERNAL_60f2e177_4_k_cu_dab78595_26014cuda3std6ranges3__45__cpo9iter_moveE,@object
	.size		_ZN39_INTERNAL_60f2e177_4_k_cu_dab78595_26014cuda3std6ranges3__45__cpo9iter_moveE,(_ZN39_INTERNAL_60f2e177_4_k_cu_dab78595_26014cuda3std3__45__cpo5beginE - _ZN39_INTERNAL_60f2e177_4_k_cu_dab78595_26014cuda3std6ranges3__45__cpo9iter_moveE)
_ZN39_INTERNAL_60f2e177_4_k_cu_dab78595_26014cuda3std6ranges3__45__cpo9iter_moveE:
	.zero		1
	.type		_ZN39_INTERNAL_60f2e177_4_k_cu_dab78595_26014cuda3std3__45__cpo5beginE,@object
	.size		_ZN39_INTERNAL_60f2e177_4_k_cu_dab78595_26014cuda3std3__45__cpo5beginE,(_ZN39_INTERNAL_60f2e177_4_k_cu_dab78595_26014cuda3std3__441_GLOBAL__N__60f2e177_4_k_cu_dab78595_26016ignoreE - _ZN39_INTERNAL_60f2e177_4_k_cu_dab78595_26014cuda3std3__45__cpo5beginE)
_ZN39_INTERNAL_60f2e177_4_k_cu_dab78595_26014cuda3std3__45__cpo5beginE:
	.zero		1
	.type		_ZN39_INTERNAL_60f2e177_4_k_cu_dab78595_26014cuda3std3__441_GLOBAL__N__60f2e177_4_k_cu_dab78595_26016ignoreE,@object
	.size		_ZN39_INTERNAL_60f2e177_4_k_cu_dab78595_26014cuda3std3__441_GLOBAL__N__60f2e177_4_k_cu_dab78595_26016ignoreE,(_ZN39_INTERNAL_60f2e177_4_k_cu_dab78595_26014cute7productE - _ZN39_INTERNAL_60f2e177_4_k_cu_dab78595_26014cuda3std3__441_GLOBAL__N__60f2e177_4_k_cu_dab78595_26016ignoreE)
_ZN39_INTERNAL_60f2e177_4_k_cu_dab78595_26014cuda3std3__441_GLOBAL__N__60f2e177_4_k_cu_dab78595_26016ignoreE:
	.zero		1
	.type		_ZN39_INTERNAL_60f2e177_4_k_cu_dab78595_26014cute7productE,@object
	.size		_ZN39_INTERNAL_60f2e177_4_k_cu_dab78595_26014cute7productE,(_ZN39_INTERNAL_60f2e177_4_k_cu_dab78595_26014cuda3std3__45__cpo3endE - _ZN39_INTERNAL_60f2e177_4_k_cu_dab78595_26014cute7productE)
_ZN39_INTERNAL_60f2e177_4_k_cu_dab78595_26014cute7productE:
	.zero		1
	.type		_ZN39_INTERNAL_60f2e177_4_k_cu_dab78595_26014cuda3std3__45__cpo3endE,@object
	.size		_ZN39_INTERNAL_60f2e177_4_k_cu_dab78595_26014cuda3std3__45__cpo3endE,(_ZN39_INTERNAL_60f2e177_4_k_cu_dab78595_26014cuda3std3__419piecewise_constructE - _ZN39_INTERNAL_60f2e177_4_k_cu_dab78595_26014cuda3std3__45__cpo3endE)
_ZN39_INTERNAL_60f2e177_4_k_cu_dab78595_26014cuda3std3__45__cpo3endE:
	.zero		1
	.type		_ZN39_INTERNAL_60f2e177_4_k_cu_dab78595_26014cuda3std3__419piecewise_constructE,@object
	.size		_ZN39_INTERNAL_60f2e177_4_k_cu_dab78595_26014cuda3std3__419piecewise_constructE,(_ZN39_INTERNAL_60f2e177_4_k_cu_dab78595_26014cuda3std3__45__cpo4cendE - _ZN39_INTERNAL_60f2e177_4_k_cu_dab78595_26014cuda3std3__419piecewise_constructE)
_ZN39_INTERNAL_60f2e177_4_k_cu_dab78595_26014cuda3std3__419piecewise_constructE:
	.zero		1
	.type		_ZN39_INTERNAL_60f2e177_4_k_cu_dab78595_26014cuda3std3__45__cpo4cendE,@object
	.size		_ZN39_INTERNAL_60f2e177_4_k_cu_dab78595_26014cuda3std3__45__cpo4cendE,(_ZN39_INTERNAL_60f2e177_4_k_cu_dab78595_26014cuda3std6ranges3__45__cpo4swapE - _ZN39_INTERNAL_60f2e177_4_k_cu_dab78595_26014cuda3std3__45__cpo4cendE)
_ZN39_INTERNAL_60f2e177_4_k_cu_dab78595_26014cuda3std3__45__cpo4cendE:
	.zero		1
	.type		_ZN39_INTERNAL_60f2e177_4_k_cu_dab78595_26014cuda3std6ranges3__45__cpo4swapE,@object
	.size		_ZN39_INTERNAL_60f2e177_4_k_cu_dab78595_26014cuda3std6ranges3__45__cpo4swapE,(.L_10 - _ZN39_INTERNAL_60f2e177_4_k_cu_dab78595_26014cuda3std6ranges3__45__cpo4swapE)
_ZN39_INTERNAL_60f2e177_4_k_cu_dab78595_26014cuda3std6ranges3__45__cpo4swapE:
	.zero		1
.L_10:


//--------------------- .nv.constant0._ZN7cutlass13device_kernelINS_4conv6kernel13ConvUniversalINS1_16ConvProblemShapeILNS1_8OperatorE0ELi3EEENS1_10collective14CollectiveConvINS1_47MainloopSm100TmaUmmaWarpSpecializedImplicitGemmILS5_0ELi20ELi3ELi1ELi2EN4cute5tupleIJNSA_1CILi2EEENSC_ILi1EEESE_EEEEENSB_IJNSC_ILi256EEENSC_ILi64EEENSB_IJNSC_ILi32EEEEEEEEENS_6half_tESM_NSA_8TiledMMAINSA_8MMA_AtomIJNSA_26SM100_MMA_F16BF16_2x1SM_SSISM_SM_fLi256ELi64ELNSA_4UMMA5MajorE0ELSR_0ELNSQ_7ScaleInE0ELSS_0EEEEEENSA_6LayoutINSB_IJSE_SE_SE_EEENSB_IJNSC_ILi0EEESX_SX_EEEEENSB_IJNSA_10UnderscoreES10_S10_EEEEENS7_6detail27Sm100ImplicitGemmTileTraitsINSA_25SM100_TMA_2SM_LOAD_IM2COLENSA_14ComposedLayoutINSA_7SwizzleILi2ELi4ELi3EEENSA_18smem_ptr_flag_bitsILi16EEENSV_INSB_IJNSC_ILi8EEESJ_EEENSB_IJSJ_SE_EEEEEEEvEENS14_INSA_18SM100_TMA_2SM_LOADES1F_vEEEENS_8epilogue10collective18CollectiveEpilogueINS1K_23Sm100TmaWarpSpecializedILi3ELi2ELi32ELb1ELb0EEEJNSB_IJNSC_ILi128EEESI_SK_EEENSB_IJNSV_IS1P_SE_EENSV_ISJ_SE_EEEEESM_NSB_IJNSB_IJllllEEESE_SX_EEESM_S1V_NS1K_6fusion15FusionCallbacksIS1O_NS1W_17LinearCombinationISM_fSM_fLNS_15FloatRoundStyleE2EEES1Q_S1T_JEEENSA_5SM1004TMEM4LOAD26SM100_TMEM_LOAD_32dp32b32xENSA_20SM90_TMA_LOAD_IM2COLES1F_NSA_39AutoVectorizingCopyWithAssumedAlignmentILi128EEENSA_21SM90_TMA_STORE_IM2COLES1F_S28_S28_EEEvvEEEEvNT_6ParamsE --------------------------
	.section	.nv.constant0._ZN7cutlass13device_kernelINS_4conv6kernel13ConvUniversalINS1_16ConvProblemShapeILNS1_8OperatorE0ELi3EEENS1_10collective14CollectiveConvINS1_47MainloopSm100TmaUmmaWarpSpecializedImplicitGemmILS5_0ELi20ELi3ELi1ELi2EN4cute5tupleIJNSA_1CILi2EEENSC_ILi1EEESE_EEEEENSB_IJNSC_ILi256EEENSC_ILi64EEENSB_IJNSC_ILi32EEEEEEEEENS_6half_tESM_NSA_8TiledMMAINSA_8MMA_AtomIJNSA_26SM100_MMA_F16BF16_2x1SM_SSISM_SM_fLi256ELi64ELNSA_4UMMA5MajorE0ELSR_0ELNSQ_7ScaleInE0ELSS_0EEEEEENSA_6LayoutINSB_IJSE_SE_SE_EEENSB_IJNSC_ILi0EEESX_SX_EEEEENSB_IJNSA_10UnderscoreES10_S10_EEEEENS7_6detail27Sm100ImplicitGemmTileTraitsINSA_25SM100_TMA_2SM_LOAD_IM2COLENSA_14ComposedLayoutINSA_7SwizzleILi2ELi4ELi3EEENSA_18smem_ptr_flag_bitsILi16EEENSV_INSB_IJNSC_ILi8EEESJ_EEENSB_IJSJ_SE_EEEEEEEvEENS14_INSA_18SM100_TMA_2SM_LOADES1F_vEEEENS_8epilogue10collective18CollectiveEpilogueINS1K_23Sm100TmaWarpSpecializedILi3ELi2ELi32ELb1ELb0EEEJNSB_IJNSC_ILi128EEESI_SK_EEENSB_IJNSV_IS1P_SE_EENSV_ISJ_SE_EEEEESM_NSB_IJNSB_IJllllEEESE_SX_EEESM_S1V_NS1K_6fusion15FusionCallbacksIS1O_NS1W_17LinearCombinationISM_fSM_fLNS_15FloatRoundStyleE2EEES1Q_S1T_JEEENSA_5SM1004TMEM4LOAD26SM100_TMEM_LOAD_32dp32b32xENSA_20SM90_TMA_LOAD_IM2COLES1F_NSA_39AutoVectorizingCopyWithAssumedAlignmentILi128EEENSA_21SM90_TMA_STORE_IM2COLES1F_S28_S28_EEEvvEEEEvNT_6ParamsE,"a",@progbits
	.sectionflags	@""
	.align	4
.nv.constant0._ZN7cutlass13device_kernelINS_4conv6kernel13ConvUniversalINS1_16ConvProblemShapeILNS1_8OperatorE0ELi3EEENS1_10collective14CollectiveConvINS1_47MainloopSm100TmaUmmaWarpSpecializedImplicitGemmILS5_0ELi20ELi3ELi1ELi2EN4cute5tupleIJNSA_1CILi2EEENSC_ILi1EEESE_EEEEENSB_IJNSC_ILi256EEENSC_ILi64EEENSB_IJNSC_ILi32EEEEEEEEENS_6half_tESM_NSA_8TiledMMAINSA_8MMA_AtomIJNSA_26SM100_MMA_F16BF16_2x1SM_SSISM_SM_fLi256ELi64ELNSA_4UMMA5MajorE0ELSR_0ELNSQ_7ScaleInE0ELSS_0EEEEEENSA_6LayoutINSB_IJSE_SE_SE_EEENSB_IJNSC_ILi0EEESX_SX_EEEEENSB_IJNSA_10UnderscoreES10_S10_EEEEENS7_6detail27Sm100ImplicitGemmTileTraitsINSA_25SM100_TMA_2SM_LOAD_IM2COLENSA_14ComposedLayoutINSA_7SwizzleILi2ELi4ELi3EEENSA_18smem_ptr_flag_bitsILi16EEENSV_INSB_IJNSC_ILi8EEESJ_EEENSB_IJSJ_SE_EEEEEEEvEENS14_INSA_18SM100_TMA_2SM_LOADES1F_vEEEENS_8epilogue10collective18CollectiveEpilogueINS1K_23Sm100TmaWarpSpecializedILi3ELi2ELi32ELb1ELb0EEEJNSB_IJNSC_ILi128EEESI_SK_EEENSB_IJNSV_IS1P_SE_EENSV_ISJ_SE_EEEEESM_NSB_IJNSB_IJllllEEESE_SX_EEESM_S1V_NS1K_6fusion15FusionCallbacksIS1O_NS1W_17LinearCombinationISM_fSM_fLNS_15FloatRoundStyleE2EEES1Q_S1T_JEEENSA_5SM1004TMEM4LOAD26SM100_TMEM_LOAD_32dp32b32xENSA_20SM90_TMA_LOAD_IM2COLES1F_NSA_39AutoVectorizingCopyWithAssumedAlignmentILi128EEENSA_21SM90_TMA_STORE_IM2COLES1F_S28_S28_EEEvvEEEEvNT_6ParamsE:
	.zero		3200


//--------------------- SYMBOLS --------------------------

	.type		.nv.reservedSmem.offset0,@object
	.size		.nv.reservedSmem.offset0,0x4
	.type		.nv.reservedSmem.cap,@object
	.size		.nv.reservedSmem.cap,0x4
	.type		__assertfail,@function
